def attn_fwd(
    Q,
    K,
    V,
    Out,
    Lse,
    sm_scale,
    stride_qz,
    stride_qh,
    stride_qm,
    stride_qk,
    stride_kz,
    stride_kh,
    stride_kn,
    stride_kk,
    stride_vz,
    stride_vh,
    stride_vn,
    stride_vk,
    stride_oz,
    stride_oh,
    stride_om,
    stride_ok,
    seqlen_q,
    seqlen_k,
    BLOCK_M: tl.constexpr,
    BLOCK_N: tl.constexpr,
    HEAD_DIM: tl.constexpr,
    CAUSAL: tl.constexpr,
):
    start_m = tl.program_id(0)
    off_hz = tl.program_id(1)
    q_off = off_hz * stride_qh
    k_off = off_hz * stride_kh
    v_off = off_hz * stride_vh
    offs_m = start_m * BLOCK_M + tl.arange(0, BLOCK_M)
    offs_d = tl.arange(0, HEAD_DIM)
    offs_n = tl.arange(0, BLOCK_N)
    q_ptrs = Q + q_off + offs_m[:, None] * stride_qm + offs_d[None, :] * stride_qk
    k_ptrs = K + k_off + offs_d[:, None] * stride_kk + offs_n[None, :] * stride_kn
    v_ptrs = V + v_off + offs_n[:, None] * stride_vn + offs_d[None, :] * stride_vk
    m_i = tl.full([BLOCK_M], float("-inf"), dtype=tl.float32)
    l_i = tl.zeros([BLOCK_M], dtype=tl.float32) + 1.0
    acc = tl.zeros([BLOCK_M, HEAD_DIM], dtype=tl.float32)
    q = tl.load(q_ptrs)
    acc, l_i, m_i = _attn_fwd_inner(
        acc,
        l_i,
        m_i,
        q,
        k_ptrs,
        v_ptrs,
        sm_scale,
        stride_kn,
        stride_vn,
        start_m,
        seqlen_k,
        BLOCK_M,
        BLOCK_N,
        HEAD_DIM,
        CAUSAL,
    )
    acc = acc / l_i[:, None]
    lse = m_i + tl.math.log2(l_i) / 1.4426950408889634
    o_ptrs = (
        Out
        + off_hz * stride_oh
        + offs_m[:, None] * stride_om
        + offs_d[None, :] * stride_ok
    )
    tl.store(o_ptrs, acc.to(Out.dtype.element_ty))
    tl.store(Lse + off_hz * seqlen_q + offs_m, lse)

# config = {"BLOCK_M": 128, "BLOCK_N": 64, "HEAD_DIM": 32, "arch": "sm_100", "causal": true, "dtype": "bf16", "num_stages": 2, "num_warps": 8}
# arch = sm_100


// ===== COMPILED SASS (sm_100a) =====

	.target	sm_100a

	.elftype	@"ET_EXEC"


//--------------------- .note.nv.tkinfo           --------------------------
	.section	.note.nv.tkinfo,"",@"SHT_NOTE"
	.sectionflags	@"SHF_NOTE_NV_TKINFO"
	.tkinfo
        /*0018*/ 	.word	0x00000081
        /*0030*/ 	.string	""
        /*0030*/ 	.string	"ptxas-blackwell"
        /*0030*/ 	.string	"Cuda compilation tools, release 12.9, V12.9.86"
        /*0030*/ 	.string	"Build cuda_12.9.r12.9/compiler.36037853_0"
        /*0030*/ 	.string	"-v  -suppress-debug-info  -lineinfo  -arch sm_100a "



//--------------------- .note.nv.cuver            --------------------------
	.section	.note.nv.cuver,"",@"SHT_NOTE"
	.sectionflags	@"SHF_NOTE_NV_CUVER"
        /*0018*/ 	.short	0x0001
        /*001a*/ 	.short	0x0064
        /*001c*/ 	.short	0x0001
        /*001e*/ 	.short	0x0000
        /*0020*/ 	.short	0x0001
        /*0022*/ 	.short	0x0000


//--------------------- .nv.info                  --------------------------
	.section	.nv.info,"",@"SHT_CUDA_INFO"
	.align	4


	//----- nvinfo : EIATTR_REGCOUNT
	.align		4
        /*0000*/ 	.byte	0x04, 0x2f
        /*0002*/ 	.short	(.L_5 - .L_4)
	.align		4
.L_4:
        /*0004*/ 	.word	index@(attn_fwd)
        /*0008*/ 	.word	0x00000073


	//----- nvinfo : EIATTR_FRAME_SIZE
	.align		4
.L_5:
        /*000c*/ 	.byte	0x04, 0x11
        /*000e*/ 	.short	(.L_7 - .L_6)
	.align		4
.L_6:
        /*0010*/ 	.word	index@($__internal_2_$__cuda_sm10x_tcgen05_guardrail_trap_unallocated_columns_being_dealloced)
        /*0014*/ 	.word	0x00000000


	//----- nvinfo : EIATTR_FRAME_SIZE
	.align		4
.L_7:
        /*0018*/ 	.byte	0x04, 0x11
        /*001a*/ 	.short	(.L_9 - .L_8)
	.align		4
.L_8:
        /*001c*/ 	.word	index@($__internal_1_$__cuda_sm10x_tcgen05_guardrail_trap_phase_invalid_during_alloc)
        /*0020*/ 	.word	0x00000000


	//----- nvinfo : EIATTR_FRAME_SIZE
	.align		4
.L_9:
        /*0024*/ 	.byte	0x04, 0x11
        /*0026*/ 	.short	(.L_11 - .L_10)
	.align		4
.L_10:
        /*0028*/ 	.word	index@($__internal_0_$__cuda_sm10x_tcgen05_guardrail_trap_col_being_dealloced_not_returned_by_alloc)
        /*002c*/ 	.word	0x00000000


	//----- nvinfo : EIATTR_FRAME_SIZE
	.align		4
.L_11:
        /*0030*/ 	.byte	0x04, 0x11
        /*0032*/ 	.short	(.L_13 - .L_12)
	.align		4
.L_12:
        /*0034*/ 	.word	index@(attn_fwd)
        /*0038*/ 	.word	0x00000000


	//----- nvinfo : EIATTR_MIN_STACK_SIZE
	.align		4
.L_13:
        /*003c*/ 	.byte	0x04, 0x12
        /*003e*/ 	.short	(.L_15 - .L_14)
	.align		4
.L_14:
        /*0040*/ 	.word	index@(attn_fwd)
        /*0044*/ 	.word	0x00000000
.L_15:


//--------------------- .nv.info.attn_fwd         --------------------------
	.section	.nv.info.attn_fwd,"",@"SHT_CUDA_INFO"
	.sectionflags	@""
	.align	4


	//----- nvinfo : EIATTR_CUDA_API_VERSION
	.align		4
        /*0000*/ 	.byte	0x04, 0x37
        /*0002*/ 	.short	(.L_17 - .L_16)
.L_16:
        /*0004*/ 	.word	0x00000081


	//----- nvinfo : EIATTR_KPARAM_INFO
	.align		4
.L_17:
        /*0008*/ 	.byte	0x04, 0x17
        /*000a*/ 	.short	(.L_19 - .L_18)
.L_18:
        /*000c*/ 	.word	0x00000000
        /*0010*/ 	.short	0x0019
        /*0012*/ 	.short	0x0080
        /*0014*/ 	.byte	0x00, 0xf4, 0x21, 0x00


	//----- nvinfo : EIATTR_KPARAM_INFO
	.align		4
.L_19:
        /*0018*/ 	.byte	0x04, 0x17
        /*001a*/ 	.short	(.L_21 - .L_20)
.L_20:
        /*001c*/ 	.word	0x00000000
        /*0020*/ 	.short	0x0018
        /*0022*/ 	.short	0x0078
        /*0024*/ 	.byte	0x00, 0xf4, 0x21, 0x00


	//----- nvinfo : EIATTR_KPARAM_INFO
	.align		4
.L_21:
        /*0028*/ 	.byte	0x04, 0x17
        /*002a*/ 	.short	(.L_23 - .L_22)
.L_22:
        /*002c*/ 	.word	0x00000000
        /*0030*/ 	.short	0x0017
        /*0032*/ 	.short	0x0070
        /*0034*/ 	.byte	0x00, 0xf0, 0x11, 0x00


	//----- nvinfo : EIATTR_KPARAM_INFO
	.align		4
.L_23:
        /*0038*/ 	.byte	0x04, 0x17
        /*003a*/ 	.short	(.L_25 - .L_24)
.L_24:
        /*003c*/ 	.word	0x00000000
        /*0040*/ 	.short	0x0016
        /*0042*/ 	.short	0x006c
        /*0044*/ 	.byte	0x00, 0xf0, 0x11, 0x00


	//----- nvinfo : EIATTR_KPARAM_INFO
	.align		4
.L_25:
        /*0048*/ 	.byte	0x04, 0x17
        /*004a*/ 	.short	(.L_27 - .L_26)
.L_26:
        /*004c*/ 	.word	0x00000000
        /*0050*/ 	.short	0x0015
        /*0052*/ 	.short	0x0068
        /*0054*/ 	.byte	0x00, 0xf0, 0x11, 0x00


	//----- nvinfo : EIATTR_KPARAM_INFO
	.align		4
.L_27:
        /*0058*/ 	.byte	0x04, 0x17
        /*005a*/ 	.short	(.L_29 - .L_28)
.L_28:
        /*005c*/ 	.word	0x00000000
        /*0060*/ 	.short	0x0014
        /*0062*/ 	.short	0x0064
        /*0064*/ 	.byte	0x00, 0xf0, 0x11, 0x00


	//----- nvinfo : EIATTR_KPARAM_INFO
	.align		4
.L_29:
        /*0068*/ 	.byte	0x04, 0x17
        /*006a*/ 	.short	(.L_31 - .L_30)
.L_30:
        /*006c*/ 	.word	0x00000000
        /*0070*/ 	.short	0x0013
        /*0072*/ 	.short	0x0060
        /*0074*/ 	.byte	0x00, 0xf0, 0x11, 0x00


	//----- nvinfo : EIATTR_KPARAM_INFO
	.align		4
.L_31:
        /*0078*/ 	.byte	0x04, 0x17
        /*007a*/ 	.short	(.L_33 - .L_32)
.L_32:
        /*007c*/ 	.word	0x00000000
        /*0080*/ 	.short	0x0012
        /*0082*/ 	.short	0x005c
        /*0084*/ 	.byte	0x00, 0xf0, 0x11, 0x00


	//----- nvinfo : EIATTR_KPARAM_INFO
	.align		4
.L_33:
        /*0088*/ 	.byte	0x04, 0x17
        /*008a*/ 	.short	(.L_35 - .L_34)
.L_34:
        /*008c*/ 	.word	0x00000000
        /*0090*/ 	.short	0x0011
        /*0092*/ 	.short	0x0058
        /*0094*/ 	.byte	0x00, 0xf0, 0x11, 0x00


	//----- nvinfo : EIATTR_KPARAM_INFO
	.align		4
.L_35:
        /*0098*/ 	.byte	0x04, 0x17
        /*009a*/ 	.short	(.L_37 - .L_36)
.L_36:
        /*009c*/ 	.word	0x00000000
        /*00a0*/ 	.short	0x0010
        /*00a2*/ 	.short	0x0054
        /*00a4*/ 	.byte	0x00, 0xf0, 0x11, 0x00


	//----- nvinfo : EIATTR_KPARAM_INFO
	.align		4
.L_37:
        /*00a8*/ 	.byte	0x04, 0x17
        /*00aa*/ 	.short	(.L_39 - .L_38)
.L_38:
        /*00ac*/ 	.word	0x00000000
        /*00b0*/ 	.short	0x000f
        /*00b2*/ 	.short	0x0050
        /*00b4*/ 	.byte	0x00, 0xf0, 0x11, 0x00


	//----- nvinfo : EIATTR_KPARAM_INFO
	.align		4
.L_39:
        /*00b8*/ 	.byte	0x04, 0x17
        /*00ba*/ 	.short	(.L_41 - .L_40)
.L_40:
        /*00bc*/ 	.word	0x00000000
        /*00c0*/ 	.short	0x000e
        /*00c2*/ 	.short	0x004c
        /*00c4*/ 	.byte	0x00, 0xf0, 0x11, 0x00


	//----- nvinfo : EIATTR_KPARAM_INFO
	.align		4
.L_41:
        /*00c8*/ 	.byte	0x04, 0x17
        /*00ca*/ 	.short	(.L_43 - .L_42)
.L_42:
        /*00cc*/ 	.word	0x00000000
        /*00d0*/ 	.short	0x000d
        /*00d2*/ 	.short	0x0048
        /*00d4*/ 	.byte	0x00, 0xf0, 0x11, 0x00


	//----- nvinfo : EIATTR_KPARAM_INFO
	.align		4
.L_43:
        /*00d8*/ 	.byte	0x04, 0x17
        /*00da*/ 	.short	(.L_45 - .L_44)
.L_44:
        /*00dc*/ 	.word	0x00000000
        /*00e0*/ 	.short	0x000c
        /*00e2*/ 	.short	0x0044
        /*00e4*/ 	.byte	0x00, 0xf0, 0x11, 0x00


	//----- nvinfo : EIATTR_KPARAM_INFO
	.align		4
.L_45:
        /*00e8*/ 	.byte	0x04, 0x17
        /*00ea*/ 	.short	(.L_47 - .L_46)
.L_46:
        /*00ec*/ 	.word	0x00000000
        /*00f0*/ 	.short	0x000b
        /*00f2*/ 	.short	0x0040
        /*00f4*/ 	.byte	0x00, 0xf0, 0x11, 0x00


	//----- nvinfo : EIATTR_KPARAM_INFO
	.align		4
.L_47:
        /*00f8*/ 	.byte	0x04, 0x17
        /*00fa*/ 	.short	(.L_49 - .L_48)
.L_48:
        /*00fc*/ 	.word	0x00000000
        /*0100*/ 	.short	0x000a
        /*0102*/ 	.short	0x003c
        /*0104*/ 	.byte	0x00, 0xf0, 0x11, 0x00


	//----- nvinfo : EIATTR_KPARAM_INFO
	.align		4
.L_49:
        /*0108*/ 	.byte	0x04, 0x17
        /*010a*/ 	.short	(.L_51 - .L_50)
.L_50:
        /*010c*/ 	.word	0x00000000
        /*0110*/ 	.short	0x0009
        /*0112*/ 	.short	0x0038
        /*0114*/ 	.byte	0x00, 0xf0, 0x11, 0x00


	//----- nvinfo : EIATTR_KPARAM_INFO
	.align		4
.L_51:
        /*0118*/ 	.byte	0x04, 0x17
        /*011a*/ 	.short	(.L_53 - .L_52)
.L_52:
        /*011c*/ 	.word	0x00000000
        /*0120*/ 	.short	0x0008
        /*0122*/ 	.short	0x0034
        /*0124*/ 	.byte	0x00, 0xf0, 0x11, 0x00


	//----- nvinfo : EIATTR_KPARAM_INFO
	.align		4
.L_53:
        /*0128*/ 	.byte	0x04, 0x17
        /*012a*/ 	.short	(.L_55 - .L_54)
.L_54:
        /*012c*/ 	.word	0x00000000
        /*0130*/ 	.short	0x0007
        /*0132*/ 	.short	0x0030
        /*0134*/ 	.byte	0x00, 0xf0, 0x11, 0x00


	//----- nvinfo : EIATTR_KPARAM_INFO
	.align		4
.L_55:
        /*0138*/ 	.byte	0x04, 0x17
        /*013a*/ 	.short	(.L_57 - .L_56)
.L_56:
        /*013c*/ 	.word	0x00000000
        /*0140*/ 	.short	0x0006
        /*0142*/ 	.short	0x002c
        /*0144*/ 	.byte	0x00, 0xf0, 0x11, 0x00


	//----- nvinfo : EIATTR_KPARAM_INFO
	.align		4
.L_57:
        /*0148*/ 	.byte	0x04, 0x17
        /*014a*/ 	.short	(.L_59 - .L_58)
.L_58:
        /*014c*/ 	.word	0x00000000
        /*0150*/ 	.short	0x0005
        /*0152*/ 	.short	0x0028
        /*0154*/ 	.byte	0x00, 0xf0, 0x11, 0x00


	//----- nvinfo : EIATTR_KPARAM_INFO
	.align		4
.L_59:
        /*0158*/ 	.byte	0x04, 0x17
        /*015a*/ 	.short	(.L_61 - .L_60)
.L_60:
        /*015c*/ 	.word	0x00000000
        /*0160*/ 	.short	0x0004
        /*0162*/ 	.short	0x0020
        /*0164*/ 	.byte	0x00, 0xf4, 0x21, 0x00


	//----- nvinfo : EIATTR_KPARAM_INFO
	.align		4
.L_61:
        /*0168*/ 	.byte	0x04, 0x17
        /*016a*/ 	.short	(.L_63 - .L_62)
.L_62:
        /*016c*/ 	.word	0x00000000
        /*0170*/ 	.short	0x0003
        /*0172*/ 	.short	0x0018
        /*0174*/ 	.byte	0x00, 0xf4, 0x21, 0x00


	//----- nvinfo : EIATTR_KPARAM_INFO
	.align		4
.L_63:
        /*0178*/ 	.byte	0x04, 0x17
        /*017a*/ 	.short	(.L_65 - .L_64)
.L_64:
        /*017c*/ 	.word	0x00000000
        /*0180*/ 	.short	0x0002
        /*0182*/ 	.short	0x0010
        /*0184*/ 	.byte	0x00, 0xf4, 0x21, 0x00


	//----- nvinfo : EIATTR_KPARAM_INFO
	.align		4
.L_65:
        /*0188*/ 	.byte	0x04, 0x17
        /*018a*/ 	.short	(.L_67 - .L_66)
.L_66:
        /*018c*/ 	.word	0x00000000
        /*0190*/ 	.short	0x0001
        /*0192*/ 	.short	0x0008
        /*0194*/ 	.byte	0x00, 0xf4, 0x21, 0x00


	//----- nvinfo : EIATTR_KPARAM_INFO
	.align		4
.L_67:
        /*0198*/ 	.byte	0x04, 0x17
        /*019a*/ 	.short	(.L_69 - .L_68)
.L_68:
        /*019c*/ 	.word	0x00000000
        /*01a0*/ 	.short	0x0000
        /*01a2*/ 	.short	0x0000
        /*01a4*/ 	.byte	0x00, 0xf4, 0x21, 0x00


	//----- nvinfo : EIATTR_AT_ENTRY_FRAGMENTS
	.align		4
.L_69:
        /*01a8*/ 	.byte	0x04, 0x4f
        /*01aa*/ 	.short	(.L_71 - .L_70)


	//   ....[0]....
.L_70:
        /*01ac*/ 	.word	0x00000004


	//----- nvinfo : EIATTR_RESERVED_SMEM_USED
	.align		4
.L_71:
        /*01b0*/ 	.byte	0x01, 0x41
	.zero		2


	//----- nvinfo : EIATTR_SPARSE_MMA_MASK
	.align		4
        /*01b4*/ 	.byte	0x03, 0x50
        /*01b6*/ 	.short	0x0000


	//----- nvinfo : EIATTR_TCGEN05_1CTA_USED
	.align		4
        /*01b8*/ 	.byte	0x01, 0x51
	.zero		2


	//----- nvinfo : EIATTR_MAXREG_COUNT
	.align		4
        /*01bc*/ 	.byte	0x03, 0x1b
        /*01be*/ 	.short	0x00ff


	//----- nvinfo : EIATTR_NUM_BARRIERS
	.align		4
        /*01c0*/ 	.byte	0x02, 0x4c
        /*01c2*/ 	.byte	0x01
	.zero		1


	//----- nvinfo : EIATTR_INT_WARP_WIDE_INSTR_OFFSETS
	.align		4
        /*01c4*/ 	.byte	0x04, 0x31
        /*01c6*/ 	.short	(.L_73 - .L_72)


	//   ....[0]....
.L_72:
        /*01c8*/ 	.word	0x00000d80


	//   ....[1]....
        /*01cc*/ 	.word	0x00000d90


	//   ....[2]....
        /*01d0*/ 	.word	0x00000ff0


	//   ....[3]....
        /*01d4*/ 	.word	0x000010a0


	//   ....[4]....
        /*01d8*/ 	.word	0x00003320


	//   ....[5]....
        /*01dc*/ 	.word	0x00006020


	//   ....[6]....
        /*01e0*/ 	.word	0x00006070


	//----- nvinfo : EIATTR_COOP_GROUP_MASK_REGIDS
	.align		4
.L_73:
        /*01e4*/ 	.byte	0x04, 0x29
        /*01e6*/ 	.short	(.L_75 - .L_74)


	//   ....[0]....
.L_74:
        /*01e8*/ 	.word	0xffffffff


	//   ....[1]....
        /*01ec*/ 	.word	0xffffffff


	//   ....[2]....
        /*01f0*/ 	.word	0xffffffff


	//   ....[3]....
        /*01f4*/ 	.word	0xffffffff


	//   ....[4]....
        /*01f8*/ 	.word	0xffffffff


	//   ....[5]....
        /*01fc*/ 	.word	0xffffffff


	//   ....[6]....
        /*0200*/ 	.word	0xffffffff


	//   ....[7]....
        /*0204*/ 	.word	0xffffffff


	//----- nvinfo : EIATTR_COOP_GROUP_INSTR_OFFSETS
	.align		4
.L_75:
        /*0208*/ 	.byte	0x04, 0x28
        /*020a*/ 	.short	(.L_77 - .L_76)


	//   ....[0]....
.L_76:
        /*020c*/ 	.word	0x00000060


	//   ....[1]....
        /*0210*/ 	.word	0x00000320


	//   ....[2]....
        /*0214*/ 	.word	0x00001e10


	//   ....[3]....
        /*0218*/ 	.word	0x00002b60


	//   ....[4]....
        /*021c*/ 	.word	0x00004190


	//   ....[5]....
        /*0220*/ 	.word	0x00004a50


	//   ....[6]....
        /*0224*/ 	.word	0x00005eb0


	//   ....[7]....
        /*0228*/ 	.word	0x00006120


	//----- nvinfo : EIATTR_VRC_CTA_INIT_COUNT
	.align		4
.L_77:
        /*022c*/ 	.byte	0x02, 0x4a
        /*022e*/ 	.byte	0x80
	.zero		1


	//----- nvinfo : EIATTR_MBARRIER_INSTR_OFFSETS
	.align		4
        /*0230*/ 	.byte	0x04, 0x39
        /*0232*/ 	.short	(.L_79 - .L_78)


	//   ....[0]....
.L_78:
        /*0234*/ 	.word	0x00000f20
        /*0238*/ 	.word	0x000000ff
        /*023c*/ 	.word	0x00005000
        /*0240*/ 	.short	0x0100
        /*0242*/ 	.byte	0x0b
	.zero		1


	//   ....[1]....
        /*0244*/ 	.word	0x00001080
        /*0248*/ 	.word	0x000000ff
        /*024c*/ 	.word	0x00005008
        /*0250*/ 	.short	0x0100
        /*0252*/ 	.byte	0x0b
	.zero		1


	//   ....[2]....
        /*0254*/ 	.word	0x000011a0
        /*0258*/ 	.word	0x000000ff
        /*025c*/ 	.word	0x00003000
        /*0260*/ 	.short	0x0100
        /*0262*/ 	.byte	0x0b
	.zero		1


	//   ....[3]....
        /*0264*/ 	.word	0x00001380
        /*0268*/ 	.word	0x000000ff
        /*026c*/ 	.word	0x00003000
        /*0270*/ 	.short	0x010a
        /*0272*/ 	.byte	0x0b
	.zero		1


	//   ....[4]....
        /*0274*/ 	.word	0x000014d0
        /*0278*/ 	.word	0x000000ff
        /*027c*/ 	.word	0x00003000
        /*0280*/ 	.short	0x0108
        /*0282*/ 	.byte	0x0b
	.zero		1


	//   ....[5]....
        /*0284*/ 	.word	0x000033e0
        /*0288*/ 	.word	0x000000ff
        /*028c*/ 	.word	0x00005010
        /*0290*/ 	.short	0x0100
        /*0292*/ 	.byte	0x0b
	.zero		1


	//   ....[6]....
        /*0294*/ 	.word	0x00003500
        /*0298*/ 	.word	0x000000ff
        /*029c*/ 	.word	0x00005010
        /*02a0*/ 	.short	0x010a
        /*02a2*/ 	.byte	0x0b
	.zero		1


	//   ....[7]....
        /*02a4*/ 	.word	0x000037b0
        /*02a8*/ 	.word	0x000000ff
        /*02ac*/ 	.word	0x00005010
        /*02b0*/ 	.short	0x0108
        /*02b2*/ 	.byte	0x0b
	.zero		1


	//   ....[8]....
        /*02b4*/ 	.word	0x000048f0
        /*02b8*/ 	.word	0x000000ff
        /*02bc*/ 	.word	0x00000000
        /*02c0*/ 	.short	0x010a
        /*02c2*/ 	.byte	0x20
	.zero		1


	//   ....[9]....
        /*02c4*/ 	.word	0x00005170
        /*02c8*/ 	.word	0x000000ff
        /*02cc*/ 	.word	0x00000000
        /*02d0*/ 	.short	0x010a
        /*02d2*/ 	.byte	0x20
	.zero		1


	//   ....[10]....
        /*02d4*/ 	.word	0x00005240
        /*02d8*/ 	.word	0x000000ff
        /*02dc*/ 	.word	0x00005000
        /*02e0*/ 	.short	0x0108
        /*02e2*/ 	.byte	0x0b
	.zero		1


	//   ....[11]....
        /*02e4*/ 	.word	0x00005280
        /*02e8*/ 	.word	0x000000ff
        /*02ec*/ 	.word	0x00005008
        /*02f0*/ 	.short	0x0108
        /*02f2*/ 	.byte	0x0b
	.zero		1


	//   ....[12]....
        /*02f4*/ 	.word	0x00006140
        /*02f8*/ 	.word	0x000000ff
        /*02fc*/ 	.word	0x00003000
        /*0300*/ 	.short	0x010a
        /*0302*/ 	.byte	0x0b
	.zero		1


	//   ....[13]....
        /*0304*/ 	.word	0x00006170
        /*0308*/ 	.word	0x000000ff
        /*030c*/ 	.word	0x00005010
        /*0310*/ 	.short	0x010a
        /*0312*/ 	.byte	0x0b
	.zero		1


	//   ....[14]....
        /*0314*/ 	.word	0x000061a0
        /*0318*/ 	.word	0x000000ff
        /*031c*/ 	.word	0x00000000
        /*0320*/ 	.short	0x010a
        /*0322*/ 	.byte	0x20
	.zero		1


	//   ....[15]....
        /*0324*/ 	.word	0x000061d0
        /*0328*/ 	.word	0x000000ff
        /*032c*/ 	.word	0x00000000
        /*0330*/ 	.short	0x010a
        /*0332*/ 	.byte	0x20
	.zero		1


	//----- nvinfo : EIATTR_NUM_MBARRIERS
	.align		4
.L_79:
        /*0334*/ 	.byte	0x03, 0x38
        /*0336*/ 	.short	0xffff


	//----- nvinfo : EIATTR_EXIT_INSTR_OFFSETS
	.align		4
        /*0338*/ 	.byte	0x04, 0x1c
        /*033a*/ 	.short	(.L_81 - .L_80)


	//   ....[0]....
.L_80:
        /*033c*/ 	.word	0x00006130


	//----- nvinfo : EIATTR_REQNTID
	.align		4
.L_81:
        /*0340*/ 	.byte	0x04, 0x10
        /*0342*/ 	.short	(.L_83 - .L_82)
.L_82:
        /*0344*/ 	.word	0x00000100
        /*0348*/ 	.word	0x00000001
        /*034c*/ 	.word	0x00000001


	//----- nvinfo : EIATTR_CRS_STACK_SIZE
	.align		4
.L_83:
        /*0350*/ 	.byte	0x04, 0x1e
        /*0352*/ 	.short	(.L_85 - .L_84)
.L_84:
        /*0354*/ 	.word	0x00000000


	//----- nvinfo : EIATTR_CBANK_PARAM_SIZE
	.align		4
.L_85:
        /*0358*/ 	.byte	0x03, 0x19
        /*035a*/ 	.short	0x0088


	//----- nvinfo : EIATTR_PARAM_CBANK
	.align		4
        /*035c*/ 	.byte	0x04, 0x0a
        /*035e*/ 	.short	(.L_87 - .L_86)
	.align		4
.L_86:
        /*0360*/ 	.word	index@(.nv.constant0.attn_fwd)
        /*0364*/ 	.short	0x0380
        /*0366*/ 	.short	0x0088


	//----- nvinfo : EIATTR_SW_WAR
	.align		4
.L_87:
        /*0368*/ 	.byte	0x04, 0x36
        /*036a*/ 	.short	(.L_89 - .L_88)
.L_88:
        /*036c*/ 	.word	0x00000008
.L_89:


//--------------------- .nv.compat                --------------------------
	.section	.nv.compat,"",@"SHT_CUDA_COMPAT_INFO"
	.align	4
        /*0000*/ 	.byte	0x02, 0x02, 0x02, 0x00, 0x02, 0x05, 0x05, 0x00, 0x02, 0x03, 0x00, 0x00, 0x02, 0x06, 0x01, 0x00


//--------------------- .nv.callgraph             --------------------------
	.section	.nv.callgraph,"",@"SHT_CUDA_CALLGRAPH"
	.align	4
	.sectionentsize	8
	.align		4
        /*0000*/ 	.word	0x00000000
	.align		4
        /*0004*/ 	.word	0xffffffff
	.align		4
        /*0008*/ 	.word	0x00000000
	.align		4
        /*000c*/ 	.word	0xfffffffe
	.align		4
        /*0010*/ 	.word	0x00000000
	.align		4
        /*0014*/ 	.word	0xfffffffd
	.align		4
        /*0018*/ 	.word	0x00000000
	.align		4
        /*001c*/ 	.word	0xfffffffc


//--------------------- .nv.constant4             --------------------------
	.section	.nv.constant4,"a",@progbits
	.align	8
	.align		8
.nv.constant4:
        /*0000*/ 	.dword	_$_str


//--------------------- .text.attn_fwd            --------------------------
	.section	.text.attn_fwd,"ax",@progbits
	.align	128
        .global         attn_fwd
        .type           attn_fwd,@function
        .size           attn_fwd,(.L_x_31 - attn_fwd)
        .other          attn_fwd,@"STO_CUDA_ENTRY STV_DEFAULT"
attn_fwd:
.text.attn_fwd:
[----:B------:R-:W0:Y:S01]  /*0000*/  LDC R1, c[0x0][0x37c] ;  /* 0x0000df00ff017b82 */ /* 0x000e220000000800 */
[----:B------:R-:W1:Y:S02]  /*0010*/  S2R R43, SR_TID.X ;  /* 0x00000000002b7919 */ /* 0x000e640000002100 */
[----:B-1----:R-:W-:-:S13]  /*0020*/  ISETP.GE.U32.AND P0, PT, R43, 0x20, PT ;  /* 0x000000202b00780c */ /* 0x002fda0003f06070 */
[----:B------:R-:W-:Y:S02]  /*0030*/  VOTEU.ANY UP0, P0 ;  /* 0x0000000000ff7886 */ /* 0x000fe40000000100 */
[----:B0-----:R-:W-:Y:S05]  /*0040*/  BRA.U UP0, `(.L_x_0) ;  /* 0x0000000100b87547 */ /* 0x001fea000b800000 */
[----:B------:R-:W0:Y:S01]  /*0050*/  S2UR UR6, SR_CgaCtaId ;  /* 0x00000000000679c3 */ /* 0x000e220000008800 */
[----:B------:R-:W-:Y:S01]  /*0060*/  NOP ;  /* 0x0000000000007918 */ /* 0x000fe20000000000 */
[----:B------:R-:W-:Y:S02]  /*0070*/  UMOV UR4, 0x40 ;  /* 0x0000004000047882 */ /* 0x000fe40000000000 */
[----:B0-----:R-:W-:-:S09]  /*0080*/  ULEA UR4, UR6, UR4, 0x18 ;  /* 0x0000000406047291 */ /* 0x001fd2000f8ec0ff */
[----:B------:R-:W0:Y:S01]  /*0090*/  LDS.U8 R0, [UR4] ;  /* 0x00000004ff007984 */ /* 0x000e220008000000 */
[----:B------:R-:W-:Y:S02]  /*00a0*/  UMOV UR4, 0x400 ;  /* 0x0000040000047882 */ /* 0x000fe40000000000 */
[----:B------:R-:W-:Y:S01]  /*00b0*/  ULEA UR4, UR6, UR4, 0x18 ;  /* 0x0000000406047291 */ /* 0x000fe2000f8ec0ff */
[----:B0-----:R-:W-:-:S13]  /*00c0*/  ISETP.NE.AND P0, PT, R0, RZ, PT ;  /* 0x000000ff0000720c */ /* 0x001fda0003f05270 */
[----:B------:R-:W-:Y:S05]  /*00d0*/  @P0 BRA `(.L_x_1) ;  /* 0x00000000007c0947 */ /* 0x000fea0003800000 */
[----:B------:R-:W-:-:S13]  /*00e0*/  ELECT P0, URZ, PT ;  /* 0x0000000000ff782f */ /* 0x000fda0003800000 */
[----:B------:R-:W-:Y:S05]  /*00f0*/  @!P0 BRA `(.L_x_2) ;  /* 0x0000000000848947 */ /* 0x000fea0003800000 */
[----:B------:R-:W-:Y:S01]  /*0100*/  UMOV UR5, 0x4 ;  /* 0x0000000400057882 */ /* 0x000fe20000000000 */
[----:B------:R-:W-:Y:S02]  /*0110*/  IMAD.MOV.U32 R4, RZ, RZ, 0x1 ;  /* 0x00000001ff047424 */ /* 0x000fe400078e00ff */
[----:B------:R-:W-:Y:S02]  /*0120*/  IMAD.MOV.U32 R5, RZ, RZ, 0xf ;  /* 0x0000000fff057424 */ /* 0x000fe400078e00ff */
[----:B------:R-:W-:Y:S04]  /*0130*/  DEPBAR.LE SB0, 0x36 ;  /* 0x00008d800000791a */ /* 0x000fe80000000000 */
[----:B------:R-:W0:Y:S02]  /*0140*/  UTCATOMSWS.FIND_AND_SET.ALIGN UP1, UR5, UR5 ;  /* 0x00000005000575e3 */ /* 0x000e240008020800 */
[----:B0-----:R-:W-:-:S04]  /*0150*/  PLOP3.LUT P0, PT, PT, PT, UP1, 0x80, 0x8 ;  /* 0x000000000008781c */ /* 0x001fc80003f0f018 */
[----:B------:R-:W-:-:S04]  /*0160*/  SEL R0, RZ, 0xffffffff, !P0 ;  /* 0xffffffffff007807 */ /* 0x000fc80004000000 */
[----:B------:R-:W-:Y:S01]  /*0170*/  ISETP.NE.AND P0, PT, R0, RZ, PT ;  /* 0x000000ff0000720c */ /* 0x000fe20003f05270 */
[----:B------:R-:W-:-:S12]  /*0180*/  IMAD.U32 R0, RZ, RZ, UR5 ;  /* 0x00000005ff007e24 */ /* 0x000fd8000f8e00ff */
[----:B------:R-:W-:Y:S05]  /*0190*/  @P0 BRA `(.L_x_3) ;  /* 0x0000000000240947 */ /* 0x000fea0003800000 */
.L_x_4:
[----:B------:R-:W-:Y:S05]  /*01a0*/  NANOSLEEP 0x64 ;  /* 0x000000640000795d */ /* 0x000fea0003800000 */
[----:B------:R-:W-:-:S05]  /*01b0*/  UMOV UR5, 0x4 ;  /* 0x0000000400057882 */ /* 0x000fca0000000000 */
[----:B------:R-:W-:Y:S04]  /*01c0*/  DEPBAR.LE SB0, 0x36 ;  /* 0x00008d800000791a */ /* 0x000fe80000000000 */
[----:B------:R-:W0:Y:S02]  /*01d0*/  UTCATOMSWS.FIND_AND_SET.ALIGN UP1, UR5, UR5 ;  /* 0x00000005000575e3 */ /* 0x000e240008020800 */
[----:B0-----:R-:W-:-:S04]  /*01e0*/  PLOP3.LUT P0, PT, PT, PT, UP1, 0x80, 0x8 ;  /* 0x000000000008781c */ /* 0x001fc80003f0f018 */
[----:B------:R-:W-:-:S04]  /*01f0*/  SEL R0, RZ, 0xffffffff, !P0 ;  /* 0xffffffffff007807 */ /* 0x000fc80004000000 */
[----:B------:R-:W-:Y:S01]  /*0200*/  ISETP.NE.AND P0, PT, R0, RZ, PT ;  /* 0x000000ff0000720c */ /* 0x000fe20003f05270 */
[----:B------:R-:W-:-:S12]  /*0210*/  IMAD.U32 R0, RZ, RZ, UR5 ;  /* 0x00000005ff007e24 */ /* 0x000fd8000f8e00ff */
[----:B------:R-:W-:Y:S05]  /*0220*/  @!P0 BRA `(.L_x_4) ;  /* 0xfffffffc00dc8947 */ /* 0x000fea000383ffff */
.L_x_3:
[C---:B------:R-:W-:Y:S01]  /*0230*/  VIADD R3, R0.reuse, 0x10 ;  /* 0x0000001000037836 */ /* 0x040fe20000000000 */
[----:B------:R-:W-:Y:S01]  /*0240*/  UMOV UR5, 0x50 ;  /* 0x0000005000057882 */ /* 0x000fe20000000000 */
[----:B------:R-:W-:Y:S01]  /*0250*/  SHF.L.U32 R2, R5, R0, RZ ;  /* 0x0000000005027219 */ /* 0x000fe200000006ff */
[----:B------:R-:W-:Y:S01]  /*0260*/  ULEA UR5, UR6, UR5, 0x18 ;  /* 0x0000000506057291 */ /* 0x000fe2000f8ec0ff */
[----:B------:R-:W-:Y:S01]  /*0270*/  IMAD.SHL.U32 R0, R0, 0x20, RZ ;  /* 0x0000002000007824 */ /* 0x000fe200078e00ff */
[----:B------:R-:W-:-:S04]  /*0280*/  SHF.L.U32 R3, R4, R3, RZ ;  /* 0x0000000304037219 */ /* 0x000fc800000006ff */
[----:B------:R-:W-:-:S05]  /*0290*/  LOP3.LUT R2, R3, R2, RZ, 0xfc, !PT ;  /* 0x0000000203027212 */ /* 0x000fca00078efcff */
[----:B------:R0:W-:Y:S04]  /*02a0*/  ATOMS.OR RZ, [UR5], R2 ;  /* 0x00000002ffff798c */ /* 0x0001e8000b000005 */
[----:B------:R0:W-:Y:S01]  /*02b0*/  STS [UR4], R0 ;  /* 0x00000000ff007988 */ /* 0x0001e20008000804 */
[----:B------:R-:W-:Y:S05]  /*02c0*/  BRA `(.L_x_2) ;  /* 0x0000000000107947 */ /* 0x000fea0003800000 */
.L_x_1:
[----:B------:R-:W-:Y:S01]  /*02d0*/  IMAD.MOV.U32 R0, RZ, RZ, -0x1 ;  /* 0xffffffffff007424 */ /* 0x000fe200078e00ff */
[----:B------:R-:W-:-:S04]  /*02e0*/  MOV R2, 0x310 ;  /* 0x0000031000027802 */ /* 0x000fc80000000f00 */
[----:B------:R0:W-:Y:S03]  /*02f0*/  STS [UR4], R0 ;  /* 0x00000000ff007988 */ /* 0x0001e60008000804 */
[----:B0-----:R-:W-:Y:S05]  /*0300*/  CALL.REL.NOINC `($__internal_1_$__cuda_sm10x_tcgen05_guardrail_trap_phase_invalid_during_alloc) ;  /* 0x0000005c00c87944 */ /* 0x001fea0003c00000 */
.L_x_2:
[----:B------:R-:W-:Y:S05]  /*0310*/  WARPSYNC.ALL ;  /* 0x0000000000007948 */ /* 0x000fea0003800000 */
[----:B------:R-:W-:Y:S01]  /*0320*/  NOP ;  /* 0x0000000000007918 */ /* 0x000fe20000000000 */
.L_x_0:
[----:B------:R-:W1:Y:S01]  /*0330*/  S2UR UR13, SR_CTAID.X ;  /* 0x00000000000d79c3 */ /* 0x000e620000002500 */
[----:B------:R-:W2:Y:S01]  /*0340*/  LDCU.64 UR4, c[0x0][0x3b0] ;  /* 0x00007600ff0477ac */ /* 0x000ea20008000a00 */
[----:B0-----:R-:W-:Y:S01]  /*0350*/  SHF.R.U32.HI R0, RZ, 0x7, R43 ;  /* 0x00000007ff007819 */ /* 0x001fe2000001162b */
[----:B------:R-:W-:-:S03]  /*0360*/  UMOV UR11, 0x400 ;  /* 0x00000400000b7882 */ /* 0x000fc60000000000 */
[----:B------:R-:W-:Y:S01]  /*0370*/  SGXT.U32 R0, R0, 0x1 ;  /* 0x000000010000781a */ /* 0x000fe20000000000 */
[----:B------:R-:W0:Y:S01]  /*0380*/  LDCU.64 UR26, c[0x0][0x358] ;  /* 0x00006b00ff1a77ac */ /* 0x000e220008000a00 */
[----:B------:R-:W3:Y:S08]  /*0390*/  LDC R32, c[0x0][0x3b8] ;  /* 0x0000ee00ff207b82 */ /* 0x000ef00000000800 */
[----:B------:R-:W2:Y:S08]  /*03a0*/  S2UR UR10, SR_CTAID.Y ;  /* 0x00000000000a79c3 */ /* 0x000eb00000002600 */
[----:B------:R-:W4:Y:S01]  /*03b0*/  S2UR UR6, SR_CgaCtaId ;  /* 0x00000000000679c3 */ /* 0x000f220000008800 */
[----:B-1----:R-:W-:-:S06]  /*03c0*/  USHF.L.U32 UR13, UR13, 0x7, URZ ;  /* 0x000000070d0d7899 */ /* 0x002fcc00080006ff */
[----:B------:R-:W-:Y:S01]  /*03d0*/  IMAD.U32 R2, RZ, RZ, UR13 ;  /* 0x0000000dff027e24 */ /* 0x000fe2000f8e00ff */
[----:B------:R-:W1:Y:S01]  /*03e0*/  LDC.64 R28, c[0x0][0x380] ;  /* 0x0000e000ff1c7b82 */ /* 0x000e620000000a00 */
[----:B---3--:R-:W-:-:S03]  /*03f0*/  IMAD R6, R0, R32, RZ ;  /* 0x0000002000067224 */ /* 0x008fc600078e02ff */
[----:B------:R-:W-:Y:S01]  /*0400*/  LOP3.LUT R2, R2, 0x7f, R43, 0xf8, !PT ;  /* 0x0000007f02027812 */ /* 0x000fe200078ef82b */
[----:B------:R-:W-:Y:S01]  /*0410*/  IMAD R7, R32, 0x2, R6 ;  /* 0x0000000220077824 */ /* 0x000fe200078e0206 */
[----:B--2---:R-:W-:-:S03]  /*0420*/  UIMAD UR4, UR10, UR4, URZ ;  /* 0x000000040a0472a4 */ /* 0x004fc6000f8e02ff */
[----:B------:R-:W-:Y:S01]  /*0430*/  IMAD R3, R2, UR5, RZ ;  /* 0x0000000502037c24 */ /* 0x000fe2000f8e02ff */
[----:B------:R-:W2:Y:S01]  /*0440*/  LDC.64 R64, c[0x0][0x3c0] ;  /* 0x0000f000ff407b82 */ /* 0x000ea20000000a00 */
[C---:B------:R-:W-:Y:S01]  /*0450*/  IMAD R9, R32.reuse, 0x2, R7 ;  /* 0x0000000220097824 */ /* 0x040fe200078e0207 */
[----:B------:R-:W-:Y:S01]  /*0460*/  USHF.L.U32 UR7, UR4, 0x1, URZ ;  /* 0x0000000104077899 */ /* 0x000fe200080006ff */
[C---:B------:R-:W-:Y:S01]  /*0470*/  IMAD.SHL.U32 R5, R3.reuse, 0x2, RZ ;  /* 0x0000000203057824 */ /* 0x040fe200078e00ff */
[----:B------:R-:W-:Y:S01]  /*0480*/  UIMAD.WIDE UR4, UR4, 0x2, URZ ;  /* 0x00000002040478a5 */ /* 0x000fe2000f8e02ff */
[----:B------:R-:W-:Y:S01]  /*0490*/  IMAD.HI R4, R3, 0x2, RZ ;  /* 0x0000000203047827 */ /* 0x000fe200078e02ff */
[----:B----4-:R-:W-:Y:S02]  /*04a0*/  ULEA UR11, UR6, UR11, 0x18 ;  /* 0x0000000b060b7291 */ /* 0x010fe4000f8ec0ff */
[----:B------:R-:W-:Y:S01]  /*04b0*/  BAR.SYNC.DEFER_BLOCKING 0x0 ;  /* 0x0000000000007b1d */ /* 0x000fe20000010000 */
[----:B------:R-:W-:-:S04]  /*04c0*/  IMAD R3, R32, 0x2, R9 ;  /* 0x0000000220037824 */ /* 0x000fc800078e0209 */
[----:B------:R-:W-:Y:S01]  /*04d0*/  IMAD R10, R32, 0x2, R3 ;  /* 0x00000002200a7824 */ /* 0x000fe200078e0203 */
[----:B-1----:R-:W-:Y:S01]  /*04e0*/  IADD3 R28, P0, P1, R5, UR7, R28 ;  /* 0x00000007051c7c10 */ /* 0x002fe2000f91e01c */
[----:B------:R-:W1:Y:S03]  /*04f0*/  LDCU UR4, c[0x0][0x3c8] ;  /* 0x00007900ff0477ac */ /* 0x000e660008000800 */
[----:B------:R-:W-:Y:S02]  /*0500*/  IADD3.X R30, PT, PT, R4, UR5, R29, P0, P1 ;  /* 0x00000005041e7c10 */ /* 0x000fe400087e241d */
[-C--:B------:R-:W-:Y:S02]  /*0510*/  LEA R4, P0, R6, R28.reuse, 0x1 ;  /* 0x0000001c06047211 */ /* 0x080fe400078008ff */
[----:B------:R-:W-:Y:S02]  /*0520*/  LEA R12, P1, R10, R28, 0x1 ;  /* 0x0000001c0a0c7211 */ /* 0x000fe400078208ff */
[----:B------:R-:W-:-:S02]  /*0530*/  LEA.HI.X.SX32 R5, R6, R30, 0x1, P0 ;  /* 0x0000001e06057211 */ /* 0x000fc400000f0eff */
[C---:B------:R-:W-:Y:S01]  /*0540*/  LEA R6, P0, R7.reuse, R28, 0x1 ;  /* 0x0000001c07067211 */ /* 0x040fe200078008ff */
[----:B------:R-:W3:Y:S01]  /*0550*/  LDS R31, [UR11] ;  /* 0x0000000bff1f7984 */ /* 0x000ee20008000800 */
[-C--:B------:R-:W-:Y:S01]  /*0560*/  LEA.HI.X.SX32 R13, R10, R30.reuse, 0x1, P1 ;  /* 0x0000001e0a0d7211 */ /* 0x080fe200008f0eff */
[----:B------:R-:W-:Y:S01]  /*0570*/  BAR.SYNC.DEFER_BLOCKING 0x0 ;  /* 0x0000000000007b1d */ /* 0x000fe20000010000 */
[----:B------:R-:W-:Y:S01]  /*0580*/  LEA.HI.X.SX32 R7, R7, R30, 0x1, P0 ;  /* 0x0000001e07077211 */ /* 0x000fe200000f0eff */
[----:B------:R-:W-:Y:S01]  /*0590*/  IMAD R15, R32, 0x2, R10 ;  /* 0x00000002200f7824 */ /* 0x000fe200078e020a */
[----:B------:R-:W-:-:S04]  /*05a0*/  LEA R10, P0, R3, R28, 0x1 ;  /* 0x0000001c030a7211 */ /* 0x000fc800078008ff */
[----:B------:R-:W-:Y:S01]  /*05b0*/  LEA.HI.X.SX32 R11, R3, R30, 0x1, P0 ;  /* 0x0000001e030b7211 */ /* 0x000fe200000f0eff */
[----:B------:R-:W-:Y:S01]  /*05c0*/  IMAD R3, R32, 0x2, R15 ;  /* 0x0000000220037824 */ /* 0x000fe200078e020f */
[----:B------:R-:W-:-:S03]  /*05d0*/  LEA R14, P0, R15, R28, 0x1 ;  /* 0x0000001c0f0e7211 */ /* 0x000fc600078008ff */
[C---:B------:R-:W-:Y:S01]  /*05e0*/  IMAD R16, R32.reuse, 0x2, R3 ;  /* 0x0000000220107824 */ /* 0x040fe200078e0203 */
[----:B------:R-:W-:Y:S02]  /*05f0*/  LEA.HI.X.SX32 R15, R15, R30, 0x1, P0 ;  /* 0x0000001e0f0f7211 */ /* 0x000fe400000f0eff */
[----:B------:R-:W-:Y:S01]  /*0600*/  LEA R8, P1, R9, R28, 0x1 ;  /* 0x0000001c09087211 */ /* 0x000fe200078208ff */
[----:B------:R-:W-:-:S03]  /*0610*/  IMAD R17, R32, 0x2, R16 ;  /* 0x0000000220117824 */ /* 0x000fc600078e0210 */
[----:B------:R-:W-:Y:S01]  /*0620*/  LEA.HI.X.SX32 R9, R9, R30, 0x1, P1 ;  /* 0x0000001e09097211 */ /* 0x000fe200008f0eff */
[----:B0-----:R0:W5:Y:S04]  /*0630*/  LDG.E.U16 R18, desc[UR26][R4.64] ;  /* 0x0000001a04127981 */ /* 0x001168000c1e1500 */
[----:B------:R4:W5:Y:S04]  /*0640*/  LDG.E.U16 R19, desc[UR26][R6.64] ;  /* 0x0000001a06137981 */ /* 0x000968000c1e1500 */
[----:B------:R1:W5:Y:S01]  /*0650*/  LDG.E.U16 R20, desc[UR26][R8.64] ;  /* 0x0000001a08147981 */ /* 0x000362000c1e1500 */
[----:B0-----:R-:W-:-:S03]  /*0660*/  LEA R4, P0, R3, R28, 0x1 ;  /* 0x0000001c03047211 */ /* 0x001fc600078008ff */
[----:B------:R0:W5:Y:S01]  /*0670*/  LDG.E.U16 R21, desc[UR26][R10.64] ;  /* 0x0000001a0a157981 */ /* 0x000162000c1e1500 */
[----:B------:R-:W-:Y:S01]  /*0680*/  LEA.HI.X.SX32 R5, R3, R30, 0x1, P0 ;  /* 0x0000001e03057211 */ /* 0x000fe200000f0eff */
[C---:B------:R-:W-:Y:S01]  /*0690*/  IMAD R3, R32.reuse, 0x2, R17 ;  /* 0x0000000220037824 */ /* 0x040fe200078e0211 */
[C---:B----4-:R-:W-:Y:S01]  /*06a0*/  LEA R6, P0, R17.reuse, R28, 0x1 ;  /* 0x0000001c11067211 */ /* 0x050fe200078008ff */
[----:B------:R4:W5:Y:S03]  /*06b0*/  LDG.E.U16 R22, desc[UR26][R12.64] ;  /* 0x0000001a0c167981 */ /* 0x000966000c1e1500 */
[----:B------:R-:W-:Y:S01]  /*06c0*/  LEA.HI.X.SX32 R7, R17, R30, 0x1, P0 ;  /* 0x0000001e11077211 */ /* 0x000fe200000f0eff */
[----:B------:R2:W5:Y:S01]  /*06d0*/  LDG.E.U16 R23, desc[UR26][R14.64] ;  /* 0x0000001a0e177981 */ /* 0x000562000c1e1500 */
[----:B-1----:R-:W-:Y:S01]  /*06e0*/  LEA R8, P0, R3, R28, 0x1 ;  /* 0x0000001c03087211 */ /* 0x002fe200078008ff */
[----:B0-----:R-:W-:-:S02]  /*06f0*/  IMAD R11, R32, 0x2, R3 ;  /* 0x00000002200b7824 */ /* 0x001fc400078e0203 */
[----:B------:R0:W5:Y:S01]  /*0700*/  LDG.E.U16 R24, desc[UR26][R4.64] ;  /* 0x0000001a04187981 */ /* 0x000162000c1e1500 */
[----:B------:R-:W-:Y:S01]  /*0710*/  LEA.HI.X.SX32 R9, R3, R30, 0x1, P0 ;  /* 0x0000001e03097211 */ /* 0x000fe200000f0eff */
[----:B------:R-:W-:Y:S01]  /*0720*/  IMAD R3, R32, 0x2, R11 ;  /* 0x0000000220037824 */ /* 0x000fe200078e020b */
[C---:B----4-:R-:W-:Y:S01]  /*0730*/  LEA R12, P1, R16.reuse, R28, 0x1 ;  /* 0x0000001c100c7211 */ /* 0x050fe200078208ff */
[----:B------:R-:W5:Y:S03]  /*0740*/  LDG.E.U16 R25, desc[UR26][R6.64] ;  /* 0x0000001a06197981 */ /* 0x000f66000c1e1500 */
[----:B------:R-:W-:Y:S01]  /*0750*/  LEA.HI.X.SX32 R13, R16, R30, 0x1, P1 ;  /* 0x0000001e100d7211 */ /* 0x000fe200008f0eff */
[----:B------:R-:W-:Y:S01]  /*0760*/  IMAD R16, R32, 0x2, R3 ;  /* 0x0000000220107824 */ /* 0x000fe200078e0203 */
[-C--:B--2---:R-:W-:Y:S01]  /*0770*/  LEA R14, P1, R3, R28.reuse, 0x1 ;  /* 0x0000001c030e7211 */ /* 0x084fe200078208ff */
[----:B------:R-:W5:Y:S01]  /*0780*/  LDG.E.U16 R26, desc[UR26][R8.64] ;  /* 0x0000001a081a7981 */ /* 0x000f62000c1e1500 */
[----:B------:R-:W-:-:S02]  /*0790*/  LEA R10, P0, R11, R28, 0x1 ;  /* 0x0000001c0b0a7211 */ /* 0x000fc400078008ff */
[-C--:B------:R-:W-:Y:S01]  /*07a0*/  LEA.HI.X.SX32 R15, R3, R30.reuse, 0x1, P1 ;  /* 0x0000001e030f7211 */ /* 0x080fe200008f0eff */
[----:B------:R-:W-:Y:S01]  /*07b0*/  IMAD R3, R32, 0x2, R16 ;  /* 0x0000000220037824 */ /* 0x000fe200078e0210 */
[----:B------:R-:W-:Y:S01]  /*07c0*/  LEA.HI.X.SX32 R11, R11, R30, 0x1, P0 ;  /* 0x0000001e0b0b7211 */ /* 0x000fe200000f0eff */
[----:B------:R1:W5:Y:S01]  /*07d0*/  LDG.E.U16 R17, desc[UR26][R12.64] ;  /* 0x0000001a0c117981 */ /* 0x000362000c1e1500 */
[----:B0-----:R-:W-:Y:S02]  /*07e0*/  LEA R4, P0, R16, R28, 0x1 ;  /* 0x0000001c10047211 */ /* 0x001fe400078008ff */
[----:B------:R-:W-:Y:S01]  /*07f0*/  LOP3.LUT R40, R43, 0x3f, RZ, 0xc0, !PT ;  /* 0x0000003f2b287812 */ /* 0x000fe200078ec0ff */
[----:B------:R-:W-:Y:S01]  /*0800*/  IMAD R64, R64, UR10, RZ ;  /* 0x0000000a40407c24 */ /* 0x000fe2000f8e02ff */
[----:B------:R-:W-:Y:S01]  /*0810*/  LEA.HI.X.SX32 R5, R16, R30, 0x1, P0 ;  /* 0x0000001e10057211 */ /* 0x000fe200000f0eff */
[----:B------:R-:W5:Y:S01]  /*0820*/  LDG.E.U16 R11, desc[UR26][R10.64] ;  /* 0x0000001a0a0b7981 */ /* 0x000f62000c1e1500 */
[----:B-1----:R-:W-:Y:S01]  /*0830*/  IMAD R13, R32, 0x2, R3 ;  /* 0x00000002200d7824 */ /* 0x002fe200078e0203 */
[----:B------:R-:W-:-:S02]  /*0840*/  LEA R6, P0, R3, R28, 0x1 ;  /* 0x0000001c03067211 */ /* 0x000fc400078008ff */
[----:B------:R0:W5:Y:S01]  /*0850*/  LDG.E.U16 R27, desc[UR26][R4.64] ;  /* 0x0000001a041b7981 */ /* 0x000162000c1e1500 */
[----:B------:R-:W-:Y:S01]  /*0860*/  IMAD R16, R32, 0x2, R13 ;  /* 0x0000000220107824 */ /* 0x000fe200078e020d */
[----:B------:R-:W-:Y:S02]  /*0870*/  LEA.HI.X.SX32 R7, R3, R30, 0x1, P0 ;  /* 0x0000001e03077211 */ /* 0x000fe400000f0eff */
[----:B------:R-:W5:Y:S01]  /*0880*/  LDG.E.U16 R14, desc[UR26][R14.64] ;  /* 0x0000001a0e0e7981 */ /* 0x000f62000c1e1500 */
[-C--:B------:R-:W-:Y:S02]  /*0890*/  LEA R12, P1, R13, R28.reuse, 0x1 ;  /* 0x0000001c0d0c7211 */ /* 0x080fe400078208ff */
[----:B------:R-:W-:Y:S02]  /*08a0*/  LEA R8, P0, R16, R28, 0x1 ;  /* 0x0000001c10087211 */ /* 0x000fe400078008ff */
[----:B------:R-:W1:Y:S01]  /*08b0*/  LDC.64 R28, c[0x0][0x388] ;  /* 0x0000e200ff1c7b82 */ /* 0x000e620000000a00 */
[--C-:B------:R-:W-:Y:S01]  /*08c0*/  SHF.R.S32.HI R3, RZ, 0x7, R43.reuse ;  /* 0x00000007ff037819 */ /* 0x100fe2000001142b */
[----:B0-----:R-:W-:Y:S01]  /*08d0*/  IMAD.SHL.U32 R5, R40, 0x2, RZ ;  /* 0x0000000228057824 */ /* 0x001fe200078e00ff */
[----:B------:R-:W-:Y:S01]  /*08e0*/  SHF.R.U32.HI R10, RZ, 0x5, R43 ;  /* 0x00000005ff0a7819 */ /* 0x000fe2000001162b */
[----:B------:R0:W5:Y:S01]  /*08f0*/  LDG.E.U16 R7, desc[UR26][R6.64] ;  /* 0x0000001a06077981 */ /* 0x000162000c1e1500 */
[----:B------:R-:W-:-:S02]  /*0900*/  SGXT R4, R3, 0x1 ;  /* 0x000000010304781a */ /* 0x000fc40000000200 */
[----:B------:R-:W-:Y:S02]  /*0910*/  LOP3.LUT R3, R43, 0x1f, RZ, 0xc0, !PT ;  /* 0x0000001f2b037812 */ /* 0x000fe400078ec0ff */
[----:B------:R-:W-:Y:S02]  /*0920*/  LEA.HI.X.SX32 R13, R13, R30, 0x1, P1 ;  /* 0x0000001e0d0d7211 */ /* 0x000fe400008f0eff */
[----:B------:R-:W-:Y:S01]  /*0930*/  LOP3.LUT R5, R5, 0x90, R4, 0x78, !PT ;  /* 0x0000009005057812 */ /* 0x000fe200078e7804 */
[----:B------:R-:W-:Y:S01]  /*0940*/  IMAD.SHL.U32 R4, R43, 0x40, RZ ;  /* 0x000000402b047824 */ /* 0x000fe200078e00ff */
[----:B------:R-:W-:Y:S02]  /*0950*/  R2UR UR22, R10 ;  /* 0x000000000a1672ca */ /* 0x000fe400000e0000 */
[----:B0-----:R-:W-:Y:S01]  /*0960*/  SHF.R.U32.HI R6, RZ, 0x5, R43 ;  /* 0x00000005ff067819 */ /* 0x001fe2000001162b */
[----:B------:R-:W-:Y:S01]  /*0970*/  IMAD R3, R3, UR4, RZ ;  /* 0x0000000403037c24 */ /* 0x000fe2000f8e02ff */
[----:B------:R0:W5:Y:S02]  /*0980*/  LDG.E.U16 R12, desc[UR26][R12.64] ;  /* 0x0000001a0c0c7981 */ /* 0x000164000c1e1500 */
[----:B------:R-:W-:-:S02]  /*0990*/  SGXT.U32 R6, R6, 0x3 ;  /* 0x000000030606781a */ /* 0x000fc40000000000 */
[----:B------:R-:W-:Y:S02]  /*09a0*/  LEA.HI.X.SX32 R9, R16, R30, 0x1, P0 ;  /* 0x0000001e10097211 */ /* 0x000fe400000f0eff */
[----:B0-----:R-:W-:Y:S01]  /*09b0*/  LOP3.LUT R13, R5, 0x1000, R4, 0xf8, !PT ;  /* 0x00001000050d7812 */ /* 0x001fe200078ef804 */
[C---:B------:R-:W-:Y:S02]  /*09c0*/  IMAD.SHL.U32 R4, R3.reuse, 0x2, RZ ;  /* 0x0000000203047824 */ /* 0x040fe400078e00ff */
[----:B------:R-:W-:Y:S01]  /*09d0*/  UIADD3 UR4, UPT, UPT, UR22, 0x18, URZ ;  /* 0x0000001816047890 */ /* 0x000fe2000fffe0ff */
[----:B------:R-:W-:Y:S01]  /*09e0*/  IMAD.HI R5, R3, 0x2, RZ ;  /* 0x0000000203057827 */ /* 0x000fe200078e02ff */
[----:B------:R0:W5:Y:S03]  /*09f0*/  LDG.E.U16 R9, desc[UR26][R8.64] ;  /* 0x0000001a08097981 */ /* 0x000166000c1e1500 */
[----:B------:R-:W-:-:S02]  /*0a00*/  IMAD.SHL.U32 R3, R64, 0x2, RZ ;  /* 0x0000000240037824 */ /* 0x000fc400078e00ff */
[----:B------:R-:W-:-:S03]  /*0a10*/  IMAD R6, R6, R65, RZ ;  /* 0x0000004106067224 */ /* 0x000fc600078e02ff */
[----:B-1----:R-:W-:Y:S01]  /*0a20*/  IADD3 R47, P0, P1, R4, R28, R3 ;  /* 0x0000001c042f7210 */ /* 0x002fe2000791e003 */
[----:B------:R-:W-:Y:S02]  /*0a30*/  IMAD R4, R65, 0x8, R6 ;  /* 0x0000000841047824 */ /* 0x000fe400078e0206 */
[----:B------:R-:W-:Y:S01]  /*0a40*/  IMAD.HI R64, R64, 0x2, RZ ;  /* 0x0000000240407827 */ /* 0x000fe200078e02ff */
[----:B------:R-:W-:-:S03]  /*0a50*/  UIADD3 UR5, UPT, UPT, UR22, 0x38, URZ ;  /* 0x0000003816057890 */ /* 0x000fc6000fffe0ff */
[----:B0-----:R-:W-:Y:S01]  /*0a60*/  IMAD R8, R65, 0x8, R4 ;  /* 0x0000000841087824 */ /* 0x001fe200078e0204 */
[----:B------:R-:W-:Y:S01]  /*0a70*/  IADD3.X R15, PT, PT, R5, R29, R64, P0, P1 ;  /* 0x0000001d050f7210 */ /* 0x000fe200007e2440 */
[C---:B------:R-:W-:Y:S01]  /*0a80*/  IMAD R3, R65.reuse, UR4, RZ ;  /* 0x0000000441037c24 */ /* 0x040fe2000f8e02ff */
[CC--:B------:R-:W-:Y:S01]  /*0a90*/  LEA R58, P0, R6.reuse, R47.reuse, 0x1 ;  /* 0x0000002f063a7211 */ /* 0x0c0fe200078008ff */
[C---:B------:R-:W-:Y:S02]  /*0aa0*/  IMAD R10, R65.reuse, 0x10, R8 ;  /* 0x00000010410a7824 */ /* 0x040fe400078e0208 */
[----:B------:R-:W-:Y:S01]  /*0ab0*/  IMAD R5, R65, UR5, RZ ;  /* 0x0000000541057c24 */ /* 0x000fe2000f8e02ff */
[----:B------:R-:W-:Y:S02]  /*0ac0*/  LEA R52, P2, R3, R47, 0x1 ;  /* 0x0000002f03347211 */ /* 0x000fe400078408ff */
[-C--:B------:R-:W-:Y:S01]  /*0ad0*/  LEA.HI.X.SX32 R59, R6, R15.reuse, 0x1, P0 ;  /* 0x0000000f063b7211 */ /* 0x080fe200000f0eff */
[----:B------:R-:W-:Y:S01]  /*0ae0*/  IMAD R6, R65, 0x8, R10 ;  /* 0x0000000841067824 */ /* 0x000fe200078e020a */
[----:B------:R-:W-:-:S02]  /*0af0*/  LEA.HI.X.SX32 R53, R3, R15, 0x1, P2 ;  /* 0x0000000f03357211 */ /* 0x000fc400010f0eff */
[----:B---3--:R-:W-:Y:S01]  /*0b00*/  R2UR UR12, R31 ;  /* 0x000000001f0c72ca */ /* 0x008fe200000e0000 */
[----:B------:R-:W-:Y:S01]  /*0b10*/  IMAD R3, R65, 0x8, R6 ;  /* 0x0000000841037824 */ /* 0x000fe200078e0206 */
[CC--:B------:R-:W-:Y:S02]  /*0b20*/  LEA R56, P1, R4.reuse, R47.reuse, 0x1 ;  /* 0x0000002f04387211 */ /* 0x0c0fe400078208ff */
[C---:B------:R-:W-:Y:S02]  /*0b30*/  LEA R44, P3, R5.reuse, R47, 0x1 ;  /* 0x0000002f052c7211 */ /* 0x040fe400078608ff */
[-C--:B------:R-:W-:Y:S02]  /*0b40*/  LEA.HI.X.SX32 R57, R4, R15.reuse, 0x1, P1 ;  /* 0x0000000f04397211 */ /* 0x080fe400008f0eff */
[----:B------:R-:W-:Y:S02]  /*0b50*/  LEA.HI.X.SX32 R45, R5, R15, 0x1, P3 ;  /* 0x0000000f052d7211 */ /* 0x000fe400018f0eff */
[----:B------:R-:W-:-:S02]  /*0b60*/  LEA R54, P0, R8, R47, 0x1 ;  /* 0x0000002f08367211 */ /* 0x000fc400078008ff */
[-C--:B------:R-:W-:Y:S02]  /*0b70*/  LEA R50, P1, R10, R47.reuse, 0x1 ;  /* 0x0000002f0a327211 */ /* 0x080fe400078208ff */
[-C--:B------:R-:W-:Y:S02]  /*0b80*/  LEA R48, P2, R6, R47.reuse, 0x1 ;  /* 0x0000002f06307211 */ /* 0x080fe400078408ff */
[----:B------:R-:W-:Y:S02]  /*0b90*/  LEA R46, P3, R3, R47, 0x1 ;  /* 0x0000002f032e7211 */ /* 0x000fe400078608ff */
[-C--:B------:R-:W-:Y:S02]  /*0ba0*/  LEA.HI.X.SX32 R55, R8, R15.reuse, 0x1, P0 ;  /* 0x0000000f08377211 */ /* 0x080fe400000f0eff */
[-C--:B------:R-:W-:Y:S02]  /*0bb0*/  LEA.HI.X.SX32 R51, R10, R15.reuse, 0x1, P1 ;  /* 0x0000000f0a337211 */ /* 0x080fe400008f0eff */
[----:B------:R-:W-:-:S02]  /*0bc0*/  LEA.HI.X.SX32 R49, R6, R15, 0x1, P2 ;  /* 0x0000000f06317211 */ /* 0x000fc400010f0eff */
[----:B------:R-:W-:Y:S01]  /*0bd0*/  LEA.HI.X.SX32 R47, R3, R15, 0x1, P3 ;  /* 0x0000000f032f7211 */ /* 0x000fe200018f0eff */
[----:B------:R-:W-:Y:S06]  /*0be0*/  BRA.U UP0, `(.L_x_5) ;  /* 0x0000000100187547 */ /* 0x000fec000b800000 */
[----:B------:R-:W-:Y:S01]  /*0bf0*/  ELECT P0, URZ, PT ;  /* 0x0000000000ff782f */ /* 0x000fe20003800000 */
[----:B------:R-:W-:Y:S01]  /*0c00*/  IMAD.MOV.U32 R3, RZ, RZ, 0x1 ;  /* 0x00000001ff037424 */ /* 0x000fe200078e00ff */
[----:B------:R-:W-:Y:S01]  /*0c10*/  UMOV UR4, 0x40 ;  /* 0x0000004000047882 */ /* 0x000fe20000000000 */
[----:B------:R-:W-:Y:S01]  /*0c20*/  UVIRTCOUNT.DEALLOC.SMPOOL 0x80 ;  /* 0x000000800000784c */ /* 0x000fe20000000000 */
[----:B------:R-:W-:-:S09]  /*0c30*/  ULEA UR4, UR6, UR4, 0x18 ;  /* 0x0000000406047291 */ /* 0x000fd2000f8ec0ff */
[----:B------:R0:W-:Y:S03]  /*0c40*/  @P0 STS.U8 [UR4], R3 ;  /* 0x00000003ff000988 */ /* 0x0001e60008000004 */
.L_x_5:
[----:B------:R-:W-:Y:S01]  /*0c50*/  USHF.L.U32 UR4, UR22, 0x15, URZ ;  /* 0x0000001516047899 */ /* 0x000fe200080006ff */
[C---:B------:R-:W-:Y:S01]  /*0c60*/  LOP3.LUT R4, R13.reuse, 0x20, RZ, 0x3c, !PT ;  /* 0x000000200d047812 */ /* 0x040fe200078e3cff */
[----:B------:R-:W-:Y:S01]  /*0c70*/  USHF.L.U32 UR5, UR22, 0x2, URZ ;  /* 0x0000000216057899 */ /* 0x000fe200080006ff */
[C---:B0-----:R-:W-:Y:S01]  /*0c80*/  LOP3.LUT R3, R13.reuse, 0x40, RZ, 0x3c, !PT ;  /* 0x000000400d037812 */ /* 0x041fe200078e3cff */
[----:B------:R-:W-:Y:S01]  /*0c90*/  ULOP3.LUT UR9, UR4, 0x600000, URZ, 0xc0, !UPT ;  /* 0x0060000004097892 */ /* 0x000fe2000f8ec0ff */
[----:B------:R-:W-:Y:S01]  /*0ca0*/  LOP3.LUT R6, R13, 0x60, RZ, 0x3c, !PT ;  /* 0x000000600d067812 */ /* 0x000fe200078e3cff */
[----:B------:R-:W-:Y:S01]  /*0cb0*/  ULOP3.LUT UR20, UR5, 0x10, URZ, 0xc0, !UPT ;  /* 0x0000001005147892 */ /* 0x000fe2000f8ec0ff */
[----:B------:R-:W-:Y:S01]  /*0cc0*/  LOP3.LUT P6, RZ, R43, 0xff, RZ, 0xc0, !PT ;  /* 0x000000ff2bff7812 */ /* 0x000fe200078cc0ff */
[----:B-----5:R0:W-:Y:S01]  /*0cd0*/  STS.U16 [R13+UR11], R18 ;  /* 0x000000120d007988 */ /* 0x0201e2000800040b */
[----:B------:R-:W-:Y:S01]  /*0ce0*/  UMOV UR6, 0x1 ;  /* 0x0000000100067882 */ /* 0x000fe20000000000 */
[----:B------:R-:W-:Y:S01]  /*0cf0*/  UIADD3 UR29, UPT, UPT, UR20, UR9, UR12 ;  /* 0x00000009141d7290 */ /* 0x000fe2000fffe00c */
[----:B------:R-:W-:Y:S01]  /*0d00*/  PRMT R8, RZ, 0x7610, R8 ;  /* 0x00007610ff087816 */ /* 0x000fe20000000008 */
[----:B------:R-:W-:Y:S01]  /*0d10*/  STS.U16 [R13+UR11+0x400], R22 ;  /* 0x000400160d007988 */ /* 0x000fe2000800040b */
[----:B------:R-:W-:Y:S01]  /*0d20*/  UIADD3 UR28, UPT, UPT, UR13, 0x80, URZ ;  /* 0x000000800d1c7890 */ /* 0x000fe2000fffe0ff */
[----:B------:R-:W-:-:S02]  /*0d30*/  PRMT R10, RZ, 0x7610, R10 ;  /* 0x00007610ff0a7816 */ /* 0x000fc4000000000a */
[----:B------:R-:W-:Y:S01]  /*0d40*/  STS.U16 [R13+UR11+0x800], R25 ;  /* 0x000800190d007988 */ /* 0x000fe2000800040b */
[----:B------:R-:W-:Y:S02]  /*0d50*/  PRMT R16, RZ, 0x7610, R16 ;  /* 0x00007610ff107816 */ /* 0x000fe40000000010 */
[----:B------:R-:W-:Y:S01]  /*0d60*/  ISETP.LT.AND P0, PT, RZ, UR28, PT ;  /* 0x0000001cff007c0c */ /* 0x000fe2000bf01270 */
[----:B------:R-:W-:Y:S01]  /*0d70*/  STS.U16 [R13+UR11+0xc00], R27 ;  /* 0x000c001b0d007988 */ /* 0x000fe2000800040b */
[----:B------:R-:W-:Y:S01]  /*0d80*/  VOTEU.ALL UP1, P6 ;  /* 0x0000000000ff7886 */ /* 0x000fe20003020000 */
[----:B------:R-:W-:Y:S02]  /*0d90*/  VOTEU.ALL UP2, P6 ;  /* 0x0000000000ff7886 */ /* 0x000fe40003040000 */
[----:B------:R-:W-:Y:S02]  /*0da0*/  STS.U16 [R4+UR11+0x100], R19 ;  /* 0x0001001304007988 */ /* 0x000fe4000800040b */
[----:B------:R-:W-:-:S04]  /*0db0*/  @!UP1 UIADD3 UR4, UPT, UPT, -UR6, 0x100000, URZ ;  /* 0x0010000006049890 */ /* 0x000fc8000fffe1ff */
[----:B------:R-:W-:Y:S02]  /*0dc0*/  @!UP1 USHF.L.U32 UR5, UR4, 0xb, URZ ;  /* 0x0000000b04059899 */ /* 0x000fe400080006ff */
[----:B------:R-:W-:Y:S01]  /*0dd0*/  @!UP1 USHF.L.U32 UR4, UR4, 0x1, URZ ;  /* 0x0000000104049899 */ /* 0x000fe200080006ff */
[----:B------:R-:W-:Y:S04]  /*0de0*/  STS.U16 [R4+UR11+0x500], R23 ;  /* 0x0005001704007988 */ /* 0x000fe8000800040b */
[----:B------:R-:W-:Y:S04]  /*0df0*/  STS.U16 [R4+UR11+0x900], R26 ;  /* 0x0009001a04007988 */ /* 0x000fe8000800040b */
[----:B------:R1:W-:Y:S04]  /*0e00*/  STS.U16 [R4+UR11+0xd00], R7 ;  /* 0x000d000704007988 */ /* 0x0003e8000800040b */
[----:B------:R-:W-:Y:S04]  /*0e10*/  STS.U16 [R3+UR11+0x200], R20 ;  /* 0x0002001403007988 */ /* 0x000fe8000800040b */
[----:B------:R-:W-:Y:S01]  /*0e20*/  STS.U16 [R3+UR11+0x600], R24 ;  /* 0x0006001803007988 */ /* 0x000fe2000800040b */
[----:B0-----:R-:W-:-:S02]  /*0e30*/  PRMT R18, RZ, 0x7610, R18 ;  /* 0x00007610ff127816 */ /* 0x001fc40000000012 */
[----:B-1----:R-:W-:Y:S01]  /*0e40*/  PRMT R4, RZ, 0x7610, R4 ;  /* 0x00007610ff047816 */ /* 0x002fe20000000004 */
[----:B------:R-:W-:Y:S04]  /*0e50*/  STS.U16 [R3+UR11+0xa00], R11 ;  /* 0x000a000b03007988 */ /* 0x000fe8000800040b */
[----:B------:R0:W-:Y:S04]  /*0e60*/  STS.U16 [R3+UR11+0xe00], R12 ;  /* 0x000e000c03007988 */ /* 0x0001e8000800040b */
[----:B------:R-:W-:Y:S04]  /*0e70*/  STS.U16 [R6+UR11+0x300], R21 ;  /* 0x0003001506007988 */ /* 0x000fe8000800040b */
[----:B------:R-:W-:Y:S01]  /*0e80*/  STS.U16 [R6+UR11+0x700], R17 ;  /* 0x0007001106007988 */ /* 0x000fe2000800040b */
[----:B0-----:R-:W-:-:S03]  /*0e90*/  PRMT R12, RZ, 0x7610, R12 ;  /* 0x00007610ff0c7816 */ /* 0x001fc6000000000c */
[----:B------:R0:W-:Y:S04]  /*0ea0*/  STS.U16 [R6+UR11+0xb00], R14 ;  /* 0x000b000e06007988 */ /* 0x0001e8000800040b */
[----:B------:R1:W-:Y:S01]  /*0eb0*/  STS.U16 [R6+UR11+0xf00], R9 ;  /* 0x000f000906007988 */ /* 0x0003e2000800040b */
[----:B------:R-:W-:Y:S01]  /*0ec0*/  STTM.x16 tmem[UR29], RZ ;  /* 0x000000ff000079ed */ /* 0x000fe2000824001d */
[----:B------:R-:W2:Y:S02]  /*0ed0*/  FENCE.VIEW.ASYNC.T ;  /* 0x00000000000073c6 */ /* 0x000ea40000000200 */
[----:B--2---:R-:W-:Y:S01]  /*0ee0*/  BAR.SYNC.DEFER_BLOCKING 0x0 ;  /* 0x0000000000007b1d */ /* 0x004fe20000010000 */
[----:B0-----:R-:W-:Y:S02]  /*0ef0*/  PRMT R14, RZ, 0x7610, R14 ;  /* 0x00007610ff0e7816 */ /* 0x001fe4000000000e */
[----:B-1----:R-:W-:-:S03]  /*0f00*/  PRMT R6, RZ, 0x7610, R6 ;  /* 0x00007610ff067816 */ /* 0x002fc60000000006 */
[----:B------:R-:W0:Y:S02]  /*0f10*/  FENCE.VIEW.ASYNC.S ;  /* 0x00000000000073c6 */ /* 0x000e240000000000 */
[----:B0-----:R0:W1:Y:S02]  /*0f20*/  @!UP2 SYNCS.EXCH.64 URZ, [UR11+0x5000], UR4 ;  /* 0x005000040bffa5b2 */ /* 0x0010640008000100 */
[----:B-1----:R-:W-:Y:S06]  /*0f30*/  BAR.SYNC.DEFER_BLOCKING 0x0 ;  /* 0x0000000000007b1d */ /* 0x002fec0000010000 */
[----:B------:R-:W2:Y:S04]  /*0f40*/  @P0 LDG.E.U16 R4, desc[UR26][R58.64] ;  /* 0x0000001a3a040981 */ /* 0x000ea8000c1e1500 */
[----:B------:R-:W3:Y:S04]  /*0f50*/  @P0 LDG.E.U16 R8, desc[UR26][R56.64] ;  /* 0x0000001a38080981 */ /* 0x000ee8000c1e1500 */
[----:B------:R-:W4:Y:S04]  /*0f60*/  @P0 LDG.E.U16 R10, desc[UR26][R54.64] ;  /* 0x0000001a360a0981 */ /* 0x000f28000c1e1500 */
[----:B------:R-:W4:Y:S04]  /*0f70*/  @P0 LDG.E.U16 R12, desc[UR26][R52.64] ;  /* 0x0000001a340c0981 */ /* 0x000f28000c1e1500 */
[----:B------:R-:W4:Y:S04]  /*0f80*/  @P0 LDG.E.U16 R14, desc[UR26][R50.64] ;  /* 0x0000001a320e0981 */ /* 0x000f28000c1e1500 */
[----:B------:R-:W4:Y:S04]  /*0f90*/  @P0 LDG.E.U16 R6, desc[UR26][R48.64] ;  /* 0x0000001a30060981 */ /* 0x000f28000c1e1500 */
[----:B------:R-:W4:Y:S04]  /*0fa0*/  @P0 LDG.E.U16 R16, desc[UR26][R46.64] ;  /* 0x0000001a2e100981 */ /* 0x000f28000c1e1500 */
[----:B------:R-:W4:Y:S01]  /*0fb0*/  @P0 LDG.E.U16 R18, desc[UR26][R44.64] ;  /* 0x0000001a2c120981 */ /* 0x000f22000c1e1500 */
[----:B0-----:R-:W-:-:S04]  /*0fc0*/  @!UP1 UIADD3 UR4, UPT, UPT, -UR6, 0x100000, URZ ;  /* 0x0010000006049890 */ /* 0x001fc8000fffe1ff */
[----:B------:R-:W-:Y:S02]  /*0fd0*/  @!UP1 USHF.L.U32 UR5, UR4, 0xb, URZ ;  /* 0x0000000b04059899 */ /* 0x000fe400080006ff */
[----:B------:R-:W-:Y:S01]  /*0fe0*/  @!UP1 USHF.L.U32 UR4, UR4, 0x1, URZ ;  /* 0x0000000104049899 */ /* 0x000fe200080006ff */
[----:B------:R-:W-:Y:S01]  /*0ff0*/  VOTEU.ALL UP2, P6 ;  /* 0x0000000000ff7886 */ /* 0x000fe20003040000 */
[C---:B------:R-:W-:Y:S01]  /*1000*/  LOP3.LUT R36, R43.reuse, 0xff, RZ, 0xc0, !PT ;  /* 0x000000ff2b247812 */ /* 0x040fe200078ec0ff */
[----:B------:R-:W-:Y:S01]  /*1010*/  UIADD3 UR14, UPT, UPT, UR12, 0x20, URZ ;  /* 0x000000200c0e7890 */ /* 0x000fe2000fffe0ff */
[----:B------:R-:W-:Y:S01]  /*1020*/  LOP3.LUT R3, R43, 0xc0, RZ, 0xc0, !PT ;  /* 0x000000c02b037812 */ /* 0x000fe200078ec0ff */
[----:B------:R-:W-:Y:S01]  /*1030*/  UIADD3 UR8, UPT, UPT, UR11, 0x3000, URZ ;  /* 0x000030000b087890 */ /* 0x000fe2000fffe0ff */
[----:B------:R-:W-:Y:S01]  /*1040*/  ISETP.EQ.U32.AND P1, PT, RZ, UR22, P0 ;  /* 0x00000016ff007c0c */ /* 0x000fe20008722070 */
[----:B------:R-:W-:Y:S01]  /*1050*/  IMAD.SHL.U32 R37, R36, 0x2, RZ ;  /* 0x0000000224257824 */ /* 0x000fe200078e00ff */
[----:B------:R-:W-:Y:S01]  /*1060*/  SHF.R.U32.HI R20, RZ, 0x2, R3 ;  /* 0x00000002ff147819 */ /* 0x000fe20000011603 */
[----:B------:R-:W-:-:S03]  /*1070*/  UIADD3 UR15, UPT, UPT, UR9, UR14, URZ ;  /* 0x0000000e090f7290 */ /* 0x000fc6000fffe0ff */
[----:B------:R0:W1:Y:S01]  /*1080*/  @!UP2 SYNCS.EXCH.64 URZ, [UR11+0x5008], UR4 ;  /* 0x005008040bffa5b2 */ /* 0x0000620008000100 */
[----:B------:R-:W-:Y:S01]  /*1090*/  LOP3.LUT R37, R37, R20, RZ, 0x3c, !PT ;  /* 0x0000001425257212 */ /* 0x000fe200078e3cff */
[----:B------:R-:W-:Y:S01]  /*10a0*/  VOTEU.ALL UP2, P6 ;  /* 0x0000000000ff7886 */ /* 0x000fe20003040000 */
[----:B------:R-:W-:Y:S02]  /*10b0*/  ULEA UR15, UR20, UR15, 0x10 ;  /* 0x0000000f140f7291 */ /* 0x000fe4000f8e80ff */
[----:B0-----:R-:W-:-:S04]  /*10c0*/  @!UP1 UIADD3 UR4, UPT, UPT, -UR6, 0x100000, URZ ;  /* 0x0010000006049890 */ /* 0x001fc8000fffe1ff */
[----:B------:R-:W-:Y:S02]  /*10d0*/  @!UP1 USHF.L.U32 UR5, UR4, 0xb, URZ ;  /* 0x0000000b04059899 */ /* 0x000fe400080006ff */
[----:B------:R-:W-:Y:S01]  /*10e0*/  @!UP1 USHF.L.U32 UR4, UR4, 0x1, URZ ;  /* 0x0000000104049899 */ /* 0x000fe200080006ff */
[----:B--2---:R0:W-:Y:S04]  /*10f0*/  STS.U16 [R37+UR11+0x2000], R4 ;  /* 0x0020000425007988 */ /* 0x0041e8000800040b */
[----:B---3--:R0:W-:Y:S04]  /*1100*/  STS.U16 [R37+UR11+0x2200], R8 ;  /* 0x0022000825007988 */ /* 0x0081e8000800040b */
[----:B----4-:R0:W-:Y:S04]  /*1110*/  STS.U16 [R37+UR11+0x2400], R10 ;  /* 0x0024000a25007988 */ /* 0x0101e8000800040b */
[----:B------:R0:W-:Y:S04]  /*1120*/  STS.U16 [R37+UR11+0x2600], R12 ;  /* 0x0026000c25007988 */ /* 0x0001e8000800040b */
[----:B------:R0:W-:Y:S04]  /*1130*/  STS.U16 [R37+UR11+0x2800], R14 ;  /* 0x0028000e25007988 */ /* 0x0001e8000800040b */
[----:B------:R0:W-:Y:S04]  /*1140*/  STS.U16 [R37+UR11+0x2a00], R6 ;  /* 0x002a000625007988 */ /* 0x0001e8000800040b */
[----:B------:R0:W-:Y:S04]  /*1150*/  STS.U16 [R37+UR11+0x2c00], R16 ;  /* 0x002c001025007988 */ /* 0x0001e8000800040b */
[----:B------:R0:W-:Y:S01]  /*1160*/  STS.U16 [R37+UR11+0x2e00], R18 ;  /* 0x002e001225007988 */ /* 0x0001e2000800040b */
[----:B-1----:R1:W-:Y:S06]  /*1170*/  MEMBAR.ALL.CTA ;  /* 0x0000000000007992 */ /* 0x0023ec0000008000 */
[----:B-1----:R-:W-:Y:S04]  /*1180*/  FENCE.VIEW.ASYNC.S ;  /* 0x00000000000073c6 */ /* 0x002fe80000000000 */
[----:B------:R-:W1:Y:S02]  /*1190*/  FENCE.VIEW.ASYNC.S ;  /* 0x00000000000073c6 */ /* 0x000e640000000000 */
[----:B-1----:R0:W1:Y:S02]  /*11a0*/  @!UP2 SYNCS.EXCH.64 URZ, [UR11+0x3000], UR4 ;  /* 0x003000040bffa5b2 */ /* 0x0020640008000100 */
[----:B-1----:R-:W-:Y:S06]  /*11b0*/  BAR.SYNC.DEFER_BLOCKING 0x0 ;  /* 0x0000000000007b1d */ /* 0x002fec0000010000 */
[----:B0-----:R-:W-:Y:S05]  /*11c0*/  @!P1 BRA `(.L_x_6) ;  /* 0x0000000000689947 */ /* 0x001fea0003800000 */
[----:B------:R-:W-:Y:S02]  /*11d0*/  UIADD3 UR4, UPT, UPT, UR11, 0x2000, URZ ;  /* 0x000020000b047890 */ /* 0x000fe4000fffe0ff */
[----:B------:R-:W-:Y:S02]  /*11e0*/  USHF.R.U32.HI UR5, URZ, 0x4, UR11 ;  /* 0x00000004ff057899 */ /* 0x000fe4000801160b */
[----:B------:R-:W-:Y:S02]  /*11f0*/  USHF.R.U32.HI UR6, URZ, 0x4, UR4 ;  /* 0x00000004ff067899 */ /* 0x000fe40008011604 */
[----:B------:R-:W-:Y:S02]  /*1200*/  USGXT.U32 UR4, UR5, 0xe ;  /* 0x0000000e0504789a */ /* 0x000fe40008000000 */
[----:B------:R-:W-:Y:S01]  /*1210*/  USGXT.U32 UR6, UR6, 0xe ;  /* 0x0000000e0606789a */ /* 0x000fe20008000000 */
[----:B------:R-:W-:Y:S01]  /*1220*/  UMOV UR16, 0x1000080 ;  /* 0x0100008000107882 */ /* 0x000fe20000000000 */
[----:B------:R-:W-:Y:S01]  /*1230*/  UMOV UR17, 0x40004040 ;  /* 0x4000404000117882 */ /* 0x000fe20000000000 */
[----:B------:R-:W-:Y:S01]  /*1240*/  UMOV UR18, 0xfffffffe ;  /* 0xfffffffe00127882 */ /* 0x000fe20000000000 */
[----:B------:R-:W-:Y:S01]  /*1250*/  UMOV UR19, 0x7fffbfdf ;  /* 0x7fffbfdf00137882 */ /* 0x000fe20000000000 */
[----:B------:R-:W-:Y:S01]  /*1260*/  UMOV UR5, URZ ;  /* 0x000000ff00057c82 */ /* 0x000fe20008000000 */
[----:B------:R-:W-:Y:S01]  /*1270*/  UMOV UR7, URZ ;  /* 0x000000ff00077c82 */ /* 0x000fe20008000000 */
[----:B------:R-:W-:-:S02]  /*1280*/  ULOP3.LUT UR24, UR4, 0x1000000, URZ, 0xfc, !UPT ;  /* 0x0100000004187892 */ /* 0x000fc4000f8efcff */
[----:B------:R-:W-:Y:S02]  /*1290*/  UIADD3.64 UR16, UPT, UPT, UR4, UR16, URZ ;  /* 0x0000001004107297 */ /* 0x000fe4000fffe0ff */
[----:B------:R-:W-:Y:S01]  /*12a0*/  UIADD3.64 UR18, UPT, UPT, UR6, -UR18, URZ ;  /* 0x8000001206127297 */ /* 0x000fe2000fffe0ff */
[----:B------:R-:W-:Y:S01]  /*12b0*/  UMOV UR30, 0x0 ;  /* 0x00000000001e7882 */ /* 0x000fe20000000000 */
[----:B------:R-:W-:Y:S01]  /*12c0*/  UMOV UR31, 0x8108490 ;  /* 0x08108490001f7882 */ /* 0x000fe20000000000 */
[----:B------:R-:W-:Y:S01]  /*12d0*/  UMOV UR4, UR8 ;  /* 0x0000000800047c82 */ /* 0x000fe20008000000 */
[----:B------:R-:W-:Y:S01]  /*12e0*/  UMOV UR25, 0x40004040 ;  /* 0x4000404000197882 */ /* 0x000fe20000000000 */
[----:B------:R-:W-:Y:S01]  /*12f0*/  UMOV UR7, 0x80004020 ;  /* 0x8000402000077882 */ /* 0x000fe20000000000 */
[----:B------:R-:W-:Y:S01]  /*1300*/  UMOV UR32, 0x0 ;  /* 0x0000000000207882 */ /* 0x000fe20000000000 */
[----:B------:R-:W-:Y:S01]  /*1310*/  UMOV UR33, 0x8108490 ;  /* 0x0810849000217882 */ /* 0x000fe20000000000 */
[----:B------:R-:W-:Y:S01]  /*1320*/  UMOV UR4, UR4 ;  /* 0x0000000400047c82 */ /* 0x000fe20008000000 */
[----:B------:R0:W-:Y:S01]  /*1330*/  UTCHMMA gdesc[UR24], gdesc[UR6], tmem[UR14], tmem[UR30], idesc[UR31], !UPT ;  /* 0x00ff1e06180075ea */ /* 0x0001e2000f80000e */
[----:B------:R0:W-:Y:S01]  /*1340*/  UTCHMMA gdesc[UR16], gdesc[UR18], tmem[UR14], tmem[UR32], idesc[UR33], UPT ;  /* 0x00ff2012100075ea */ /* 0x0001e2000b80000e */
[----:B------:R0:W-:Y:S01]  /*1350*/  UTCBAR [UR4], URZ ;  /* 0x000000ff040073e9 */ /* 0x0001e200080000ff */
[----:B------:R-:W-:Y:S01]  /*1360*/  NOP ;  /* 0x0000000000007918 */ /* 0x000fe20000000000 */
.L_x_6:
[----:B------:R-:W-:Y:S05]  /*1370*/  @!P0 BRA `(.L_x_7) ;  /* 0x0000000000088947 */ /* 0x000fea0003800000 */
[----:B------:R-:W1:Y:S02]  /*1380*/  SYNCS.PHASECHK.TRANS64.TRYWAIT P2, [UR11+0x3000], RZ ;  /* 0x003000ffff0075a7 */ /* 0x000e64000804110b */
[----:B-1----:R-:W-:Y:S05]  /*1390*/  @!P2 BRA `(.L_x_8) ;  /* 0x0000004c0068a947 */ /* 0x002fea0003800000 */
.L_x_7:
[----:B------:R-:W-:Y:S01]  /*13a0*/  BAR.SYNC.DEFER_BLOCKING 0x0 ;  /* 0x0000000000007b1d */ /* 0x000fe20000010000 */
[C---:B------:R-:W-:Y:S01]  /*13b0*/  LOP3.LUT R38, R43.reuse, 0x6f, RZ, 0xc0, !PT ;  /* 0x0000006f2b267812 */ /* 0x040fe200078ec0ff */
[C---:B------:R-:W-:Y:S01]  /*13c0*/  IMAD.SHL.U32 R41, R43.reuse, 0x2, RZ ;  /* 0x000000022b297824 */ /* 0x040fe200078e00ff */
[----:B------:R-:W-:Y:S02]  /*13d0*/  LOP3.LUT R3, R43, 0x80, RZ, 0xc0, !PT ;  /* 0x000000802b037812 */ /* 0x000fe400078ec0ff */
[----:B------:R-:W-:Y:S01]  /*13e0*/  SHF.R.U32.HI R63, RZ, 0x1, R43 ;  /* 0x00000001ff3f7819 */ /* 0x000fe2000001162b */
[----:B0-----:R-:W0:Y:S01]  /*13f0*/  LDCU UR4, c[0x0][0x3a8] ;  /* 0x00007500ff0477ac */ /* 0x001e220008000800 */
[----:B------:R-:W-:Y:S01]  /*1400*/  LEA.HI R39, R3, R38, RZ, 0x1d ;  /* 0x0000002603277211 */ /* 0x000fe200078fe8ff */
[----:B------:R-:W-:Y:S01]  /*1410*/  LDTM.16dp32bit_t0_t15.x32 R4, tmem[UR15] ;  /* 0x0000000f000479ee */ /* 0x000fe20008a80000 */
[----:B------:R-:W0:Y:S01]  /*1420*/  LDTM.16dp32bit_t16_t31.x32 R4, tmem[UR15+0x20] ;  /* 0x0000200f000479ee */ /* 0x000e220008aa0000 */
[----:B------:R-:W-:Y:S01]  /*1430*/  LOP3.LUT R38, R41, 0x20, RZ, 0xc0, !PT ;  /* 0x0000002029267812 */ /* 0x000fe200078ec0ff */
[----:B------:R-:W1:Y:S01]  /*1440*/  LDCU.64 UR16, c[0x0][0x3d0] ;  /* 0x00007a00ff1077ac */ /* 0x000e620008000a00 */
[----:B------:R-:W2:Y:S01]  /*1450*/  LDC R76, c[0x0][0x3d8] ;  /* 0x0000f600ff4c7b82 */ /* 0x000ea20000000800 */
[----:B------:R-:W-:Y:S01]  /*1460*/  VIADD R39, R39, UR13 ;  /* 0x0000000d27277c36 */ /* 0x000fe20008000000 */
[----:B------:R-:W-:-:S02]  /*1470*/  LOP3.LUT R42, R38, 0x2, RZ, 0xfc, !PT ;  /* 0x00000002262a7812 */ /* 0x000fc400078efcff */
[C---:B------:R-:W-:Y:S02]  /*1480*/  LOP3.LUT R60, R38.reuse, 0x3, RZ, 0xfc, !PT ;  /* 0x00000003263c7812 */ /* 0x040fe400078efcff */
[C---:B------:R-:W-:Y:S02]  /*1490*/  ISETP.GE.AND P3, PT, R39.reuse, R42, PT ;  /* 0x0000002a2700720c */ /* 0x040fe40003f66270 */
[C---:B------:R-:W-:Y:S02]  /*14a0*/  LOP3.LUT R42, R38.reuse, 0x4, RZ, 0xfc, !PT ;  /* 0x00000004262a7812 */ /* 0x040fe400078efcff */
[C---:B------:R-:W-:Y:S02]  /*14b0*/  ISETP.GE.AND P5, PT, R39.reuse, R60, PT ;  /* 0x0000003c2700720c */ /* 0x040fe40003fa6270 */
[C---:B------:R-:W-:Y:S01]  /*14c0*/  ISETP.GE.AND P4, PT, R39.reuse, R42, PT ;  /* 0x0000002a2700720c */ /* 0x040fe20003f86270 */
[----:B------:R-:W3:Y:S01]  /*14d0*/  @!P6 SYNCS.CCTL.IV [UR11+0x3000] ;  /* 0x00300000ff00e9b1 */ /* 0x000ee2000800000b */
[----:B------:R-:W-:Y:S01]  /*14e0*/  LOP3.LUT R60, R38, 0x5, RZ, 0xfc, !PT ;  /* 0x00000005263c7812 */ /* 0x000fe200078efcff */
[----:B------:R-:W-:Y:S01]  /*14f0*/  NOP ;  /* 0x0000000000007918 */ /* 0x000fe20000000000 */
[----:B------:R-:W-:Y:S01]  /*1500*/  PRMT R64, RZ, 0x7610, R64 ;  /* 0x00007610ff407816 */ /* 0x000fe20000000040 */
[----:B-1----:R-:W-:Y:S01]  /*1510*/  UIMAD UR16, UR10, UR16, URZ ;  /* 0x000000100a1072a4 */ /* 0x002fe2000f8e02ff */
[----:B------:R-:W-:-:S02]  /*1520*/  ISETP.GE.AND P2, PT, R39, R60, PT ;  /* 0x0000003c2700720c */ /* 0x000fc40003f46270 */
[----:B------:R-:W-:Y:S01]  /*1530*/  PRMT R74, RZ, 0x7610, R74 ;  /* 0x00007610ff4a7816 */ /* 0x000fe2000000004a */
[----:B0-----:R-:W-:Y:S01]  /*1540*/  FMUL R41, R6, UR4 ;  /* 0x0000000406297c20 */ /* 0x001fe20008400000 */
[----:B------:R-:W-:Y:S01]  /*1550*/  LOP3.LUT R6, R38, 0x6, RZ, 0xfc, !PT ;  /* 0x0000000626067812 */ /* 0x000fe200078efcff */
[----:B------:R-:W-:Y:S01]  /*1560*/  FMUL R75, R7, UR4 ;  /* 0x00000004074b7c20 */ /* 0x000fe20008400000 */
[----:B------:R-:W-:Y:S01]  /*1570*/  FMUL R9, R9, UR4 ;  /* 0x0000000409097c20 */ /* 0x000fe20008400000 */
[----:B------:R-:W-:Y:S01]  /*1580*/  FMUL R11, R11, UR4 ;  /* 0x000000040b0b7c20 */ /* 0x000fe20008400000 */
[----:B------:R-:W-:Y:S01]  /*1590*/  FSEL R7, R41, -INF , P3 ;  /* 0xff80000029077808 */ /* 0x000fe20001800000 */
[----:B------:R-:W-:Y:S01]  /*15a0*/  FMUL R41, R8, UR4 ;  /* 0x0000000408297c20 */ /* 0x000fe20008400000 */
[----:B------:R-:W-:Y:S01]  /*15b0*/  ISETP.GE.AND P3, PT, R39, R6, PT ;  /* 0x000000062700720c */ /* 0x000fe20003f66270 */
[----:B------:R-:W-:Y:S01]  /*15c0*/  FMUL R13, R13, UR4 ;  /* 0x000000040d0d7c20 */ /* 0x000fe20008400000 */
[C---:B------:R-:W-:Y:S01]  /*15d0*/  LOP3.LUT R6, R38.reuse, 0x7, RZ, 0xfc, !PT ;  /* 0x0000000726067812 */ /* 0x040fe200078efcff */
[----:B------:R-:W-:Y:S01]  /*15e0*/  FMUL R15, R15, UR4 ;  /* 0x000000040f0f7c20 */ /* 0x000fe20008400000 */
[----:B------:R-:W-:Y:S01]  /*15f0*/  LOP3.LUT R8, R38, 0x8, RZ, 0xfc, !PT ;  /* 0x0000000826087812 */ /* 0x000fe200078efcff */
[----:B------:R-:W-:Y:S01]  /*1600*/  FMUL R17, R17, UR4 ;  /* 0x0000000411117c20 */ /* 0x000fe20008400000 */
[----:B------:R-:W-:Y:S01]  /*1610*/  FSEL R75, R75, -INF , P5 ;  /* 0xff8000004b4b7808 */ /* 0x000fe20002800000 */
[----:B------:R-:W-:Y:S01]  /*1620*/  FMUL R21, R21, UR4 ;  /* 0x0000000415157c20 */ /* 0x000fe20008400000 */
[----:B------:R-:W-:Y:S01]  /*1630*/  ISETP.GE.AND P5, PT, R39, R6, PT ;  /* 0x000000062700720c */ /* 0x000fe20003fa6270 */
[----:B------:R-:W-:Y:S01]  /*1640*/  FMUL R22, R22, UR4 ;  /* 0x0000000416167c20 */ /* 0x000fe20008400000 */
[----:B------:R-:W-:Y:S01]  /*1650*/  FSEL R6, R41, -INF , P4 ;  /* 0xff80000029067808 */ /* 0x000fe20002000000 */
[----:B------:R-:W-:Y:S01]  /*1660*/  FMUL R41, R10, UR4 ;  /* 0x000000040a297c20 */ /* 0x000fe20008400000 */
[----:B------:R-:W-:Y:S01]  /*1670*/  ISETP.GE.AND P4, PT, R39, R8, PT ;  /* 0x000000082700720c */ /* 0x000fe20003f86270 */
[----:B------:R-:W-:Y:S01]  /*1680*/  FMUL R19, R19, UR4 ;  /* 0x0000000413137c20 */ /* 0x000fe20008400000 */
[----:B------:R-:W-:Y:S01]  /*1690*/  LOP3.LUT R8, R38, 0x9, RZ, 0xfc, !PT ;  /* 0x0000000926087812 */ /* 0x000fe200078efcff */
        /* <DEDUP_REMOVED lines=16> */
[----:B------:R-:W-:Y:S01]  /*17a0*/  USHF.L.U32 UR6, UR16, 0x1, URZ ;  /* 0x0000000110067899 */ /* 0x000fe200080006ff */
[----:B------:R-:W-:-:S02]  /*17b0*/  ISETP.GE.AND P5, PT, R39, R10, PT ;  /* 0x0000000a2700720c */ /* 0x000fc40003fa6270 */
[----:B------:R-:W-:Y:S01]  /*17c0*/  FSEL R10, R41, -INF , P4 ;  /* 0xff800000290a7808 */ /* 0x000fe20002000000 */
[----:B------:R-:W-:Y:S01]  /*17d0*/  FMUL R41, R14, UR4 ;  /* 0x000000040e297c20 */ /* 0x000fe20008400000 */
[----:B------:R-:W-:Y:S02]  /*17e0*/  ISETP.GE.AND P4, PT, R39, R12, PT ;  /* 0x0000000c2700720c */ /* 0x000fe40003f86270 */
[C---:B------:R-:W-:Y:S02]  /*17f0*/  LOP3.LUT R12, R38.reuse, 0xd, RZ, 0xfc, !PT ;  /* 0x0000000d260c7812 */ /* 0x040fe400078efcff */
[----:B------:R-:W-:Y:S02]  /*1800*/  LOP3.LUT R14, R38, 0xe, RZ, 0xfc, !PT ;  /* 0x0000000e260e7812 */ /* 0x000fe400078efcff */
[----:B------:R-:W-:Y:S02]  /*1810*/  FSEL R13, R13, -INF , P2 ;  /* 0xff8000000d0d7808 */ /* 0x000fe40001000000 */
        /* <DEDUP_REMOVED lines=18> */
[----:B------:R-:W-:Y:S02]  /*1940*/  LOP3.LUT R18, R38, 0x13, RZ, 0xfc, !PT ;  /* 0x0000001326127812 */ /* 0x000fe400078efcff */
[----:B------:R-:W-:Y:S02]  /*1950*/  FSEL R21, R21, -INF , P2 ;  /* 0xff80000015157808 */ /* 0x000fe40001000000 */
[----:B------:R-:W-:Y:S02]  /*1960*/  FSEL R4, R22, -INF , P3 ;  /* 0xff80000016047808 */ /* 0x000fe40001800000 */
[----:B------:R-:W-:-:S02]  /*1970*/  ISETP.GE.AND P2, PT, R39, R38, PT ;  /* 0x000000262700720c */ /* 0x000fc40003f46270 */
[----:B------:R-:W-:Y:S02]  /*1980*/  ISETP.GT.AND P3, PT, R39, R38, PT ;  /* 0x000000262700720c */ /* 0x000fe40003f64270 */
[----:B------:R-:W-:Y:S02]  /*1990*/  FSEL R19, R19, -INF , P5 ;  /* 0xff80000013137808 */ /* 0x000fe40002800000 */
[----:B------:R-:W-:Y:S02]  /*19a0*/  ISETP.GE.AND P5, PT, R39, R18, PT ;  /* 0x000000122700720c */ /* 0x000fe40003fa6270 */
[----:B------:R-:W-:Y:S02]  /*19b0*/  FSEL R42, R42, -INF , P2 ;  /* 0xff8000002a2a7808 */ /* 0x000fe40001000000 */
[----:B------:R-:W-:Y:S02]  /*19c0*/  FSEL R79, R5, -INF , P3 ;  /* 0xff800000054f7808 */ /* 0x000fe40001800000 */
[----:B------:R-:W-:-:S02]  /*19d0*/  LOP3.LUT R20, R38, 0x14, RZ, 0xfc, !PT ;  /* 0x0000001426147812 */ /* 0x000fc400078efcff */
[----:B------:R-:W-:Y:S01]  /*19e0*/  FSEL R5, R23, -INF , P5 ;  /* 0xff80000017057808 */ /* 0x000fe20002800000 */
[----:B------:R-:W-:Y:S01]  /*19f0*/  FMUL R23, R24, UR4 ;  /* 0x0000000418177c20 */ /* 0x000fe20008400000 */
[----:B------:R-:W-:Y:S02]  /*1a00*/  FMNMX3 R24, R42, R79, R7, !PT ;  /* 0x0000004f2a187276 */ /* 0x000fe40007800007 */
[----:B------:R-:W-:Y:S02]  /*1a10*/  FSEL R18, R41, -INF , P4 ;  /* 0xff80000029127808 */ /* 0x000fe40002000000 */
[----:B------:R-:W-:Y:S02]  /*1a20*/  ISETP.GE.AND P4, PT, R39, R20, PT ;  /* 0x000000142700720c */ /* 0x000fe40003f86270 */
[C---:B------:R-:W-:Y:S02]  /*1a30*/  LOP3.LUT R20, R38.reuse, 0x15, RZ, 0xfc, !PT ;  /* 0x0000001526147812 */ /* 0x040fe400078efcff */
[----:B------:R-:W-:-:S02]  /*1a40*/  LOP3.LUT R22, R38, 0x17, RZ, 0xfc, !PT ;  /* 0x0000001726167812 */ /* 0x000fc400078efcff */
[----:B------:R-:W-:Y:S02]  /*1a50*/  FMNMX3 R24, R24, R75, R6, !PT ;  /* 0x0000004b18187276 */ /* 0x000fe40007800006 */
[C---:B------:R-:W-:Y:S02]  /*1a60*/  ISETP.GE.AND P2, PT, R39.reuse, R20, PT ;  /* 0x000000142700720c */ /* 0x040fe40003f46270 */
[C---:B------:R-:W-:Y:S02]  /*1a70*/  ISETP.GE.AND P5, PT, R39.reuse, R22, PT ;  /* 0x000000162700720c */ /* 0x040fe40003fa6270 */
[----:B------:R-:W-:Y:S02]  /*1a80*/  LOP3.LUT R20, R38, 0x16, RZ, 0xfc, !PT ;  /* 0x0000001626147812 */ /* 0x000fe400078efcff */
[----:B------:R-:W-:Y:S01]  /*1a90*/  FMNMX3 R22, R24, R9, R8, !PT ;  /* 0x0000000918167276 */ /* 0x000fe20007800008 */
[----:B------:R-:W-:Y:S01]  /*1aa0*/  FMUL R24, R26, UR4 ;  /* 0x000000041a187c20 */ /* 0x000fe20008400000 */
[----:B------:R-:W-:Y:S01]  /*1ab0*/  ISETP.GE.AND P3, PT, R39, R20, PT ;  /* 0x000000142700720c */ /* 0x000fe20003f66270 */
[----:B------:R-:W-:Y:S01]  /*1ac0*/  FMUL R26, R28, UR4 ;  /* 0x000000041c1a7c20 */ /* 0x000fe20008400000 */
[----:B------:R-:W-:Y:S01]  /*1ad0*/  FMNMX3 R22, R22, R11, R10, !PT ;  /* 0x0000000b16167276 */ /* 0x000fe2000780000a */
[----:B------:R-:W-:Y:S01]  /*1ae0*/  FMUL R28, R30, UR4 ;  /* 0x000000041e1c7c20 */ /* 0x000fe20008400000 */
[----:B------:R-:W-:Y:S01]  /*1af0*/  LOP3.LUT R20, R38, 0x18, RZ, 0xfc, !PT ;  /* 0x0000001826147812 */ /* 0x000fe200078efcff */
[----:B------:R-:W-:Y:S01]  /*1b00*/  FMUL R30, R32, UR4 ;  /* 0x00000004201e7c20 */ /* 0x000fe20008400000 */
[----:B------:R-:W-:Y:S01]  /*1b10*/  FSEL R23, R23, -INF , P4 ;  /* 0xff80000017177808 */ /* 0x000fe20002000000 */
[----:B------:R-:W-:Y:S01]  /*1b20*/  FMUL R32, R33, UR4 ;  /* 0x0000000421207c20 */ /* 0x000fe20008400000 */
[----:B------:R-:W-:Y:S01]  /*1b30*/  FMNMX3 R22, R22, R13, R12, !PT ;  /* 0x0000000d16167276 */ /* 0x000fe2000780000c */
[----:B------:R-:W-:Y:S01]  /*1b40*/  FMUL R33, R34, UR4 ;  /* 0x0000000422217c20 */ /* 0x000fe20008400000 */
[----:B------:R-:W-:-:S02]  /*1b50*/  ISETP.GE.AND P4, PT, R39, R20, PT ;  /* 0x000000142700720c */ /* 0x000fc40003f86270 */
[----:B------:R-:W-:Y:S02]  /*1b60*/  LOP3.LUT R20, R38, 0x19, RZ, 0xfc, !PT ;  /* 0x0000001926147812 */ /* 0x000fe400078efcff */
[----:B------:R-:W-:Y:S02]  /*1b70*/  FMNMX3 R22, R22, R15, R14, !PT ;  /* 0x0000000f16167276 */ /* 0x000fe4000780000e */
[----:B------:R-:W-:Y:S02]  /*1b80*/  FSEL R25, R25, -INF , P2 ;  /* 0xff80000019197808 */ /* 0x000fe40001000000 */
[----:B------:R-:W-:Y:S02]  /*1b90*/  ISETP.GE.AND P2, PT, R39, R20, PT ;  /* 0x000000142700720c */ /* 0x000fe40003f46270 */
[----:B------:R-:W-:Y:S02]  /*1ba0*/  LOP3.LUT R20, R38, 0x1a, RZ, 0xfc, !PT ;  /* 0x0000001a26147812 */ /* 0x000fe400078efcff */
[----:B------:R-:W-:-:S02]  /*1bb0*/  FMNMX3 R22, R22, R17, R16, !PT ;  /* 0x0000001116167276 */ /* 0x000fc40007800010 */
[----:B------:R-:W-:Y:S02]  /*1bc0*/  FSEL R24, R24, -INF , P3 ;  /* 0xff80000018187808 */ /* 0x000fe40001800000 */
[----:B------:R-:W-:Y:S02]  /*1bd0*/  ISETP.GE.AND P3, PT, R39, R20, PT ;  /* 0x000000142700720c */ /* 0x000fe40003f66270 */
[----:B------:R-:W-:Y:S02]  /*1be0*/  LOP3.LUT R20, R38, 0x1b, RZ, 0xfc, !PT ;  /* 0x0000001b26147812 */ /* 0x000fe400078efcff */
[----:B------:R-:W-:Y:S02]  /*1bf0*/  FMNMX3 R22, R22, R19, R18, !PT ;  /* 0x0000001316167276 */ /* 0x000fe40007800012 */
[----:B------:R-:W-:Y:S02]  /*1c00*/  FSEL R27, R27, -INF , P5 ;  /* 0xff8000001b1b7808 */ /* 0x000fe40002800000 */
[----:B------:R-:W-:-:S02]  /*1c10*/  ISETP.GE.AND P5, PT, R39, R20, PT ;  /* 0x000000142700720c */ /* 0x000fc40003fa6270 */
[----:B------:R-:W-:Y:S02]  /*1c20*/  FMNMX3 R22, R22, R21, R4, !PT ;  /* 0x0000001516167276 */ /* 0x000fe40007800004 */
[----:B------:R-:W-:Y:S02]  /*1c30*/  LOP3.LUT R20, R38, 0x1c, RZ, 0xfc, !PT ;  /* 0x0000001c26147812 */ /* 0x000fe400078efcff */
[----:B------:R-:W-:Y:S02]  /*1c40*/  FSEL R26, R26, -INF , P4 ;  /* 0xff8000001a1a7808 */ /* 0x000fe40002000000 */
[----:B------:R-:W-:Y:S02]  /*1c50*/  FMNMX3 R22, R22, R5, R23, !PT ;  /* 0x0000000516167276 */ /* 0x000fe40007800017 */
[----:B------:R-:W-:Y:S02]  /*1c60*/  ISETP.GE.AND P4, PT, R39, R20, PT ;  /* 0x000000142700720c */ /* 0x000fe40003f86270 */
[----:B------:R-:W-:-:S02]  /*1c70*/  LOP3.LUT R20, R38, 0x1d, RZ, 0xfc, !PT ;  /* 0x0000001d26147812 */ /* 0x000fc400078efcff */
[----:B------:R-:W-:Y:S02]  /*1c80*/  FMNMX3 R22, R22, R25, R24, !PT ;  /* 0x0000001916167276 */ /* 0x000fe40007800018 */
[----:B------:R-:W-:Y:S02]  /*1c90*/  FSEL R29, R29, -INF , P2 ;  /* 0xff8000001d1d7808 */ /* 0x000fe40001000000 */
[----:B------:R-:W-:Y:S02]  /*1ca0*/  ISETP.GE.AND P2, PT, R39, R20, PT ;  /* 0x000000142700720c */ /* 0x000fe40003f46270 */
[----:B------:R-:W-:Y:S02]  /*1cb0*/  LOP3.LUT R20, R38, 0x1e, RZ, 0xfc, !PT ;  /* 0x0000001e26147812 */ /* 0x000fe400078efcff */
[----:B------:R-:W-:Y:S02]  /*1cc0*/  FSEL R28, R28, -INF , P3 ;  /* 0xff8000001c1c7808 */ /* 0x000fe40001800000 */
[----:B------:R-:W-:-:S02]  /*1cd0*/  FMNMX3 R22, R22, R27, R26, !PT ;  /* 0x0000001b16167276 */ /* 0x000fc4000780001a */
[----:B------:R-:W-:Y:S02]  /*1ce0*/  ISETP.GE.AND P3, PT, R39, R20, PT ;  /* 0x000000142700720c */ /* 0x000fe40003f66270 */
[----:B------:R-:W-:Y:S02]  /*1cf0*/  LOP3.LUT R20, R38, 0x1f, RZ, 0xfc, !PT ;  /* 0x0000001f26147812 */ /* 0x000fe400078efcff */
[----:B------:R-:W-:Y:S01]  /*1d00*/  FSEL R77, R31, -INF , P5 ;  /* 0xff8000001f4d7808 */ /* 0x000fe20002800000 */
[----:B------:R-:W-:Y:S01]  /*1d10*/  FMUL R31, R35, UR4 ;  /* 0x00000004231f7c20 */ /* 0x000fe20008400000 */
[----:B------:R-:W-:Y:S01]  /*1d20*/  FSEL R30, R30, -INF , P4 ;  /* 0xff8000001e1e7808 */ /* 0x000fe20002000000 */
[----:B------:R-:W0:Y:S01]  /*1d30*/  LDC.64 R34, c[0x0][0x390] ;  /* 0x0000e400ff227b82 */ /* 0x000e220000000a00 */
[----:B------:R-:W-:Y:S01]  /*1d40*/  FMNMX3 R22, R22, R29, R28, !PT ;  /* 0x0000001d16167276 */ /* 0x000fe2000780001c */
[----:B------:R-:W-:Y:S01]  /*1d50*/  UIMAD.WIDE UR4, UR16, 0x2, URZ ;  /* 0x00000002100478a5 */ /* 0x000fe2000f8e02ff */
[----:B------:R-:W-:-:S02]  /*1d60*/  ISETP.GE.AND P5, PT, R39, R20, PT ;  /* 0x000000142700720c */ /* 0x000fc40003fa6270 */
[----:B------:R-:W-:Y:S02]  /*1d70*/  FSEL R32, R32, -INF , P2 ;  /* 0xff80000020207808 */ /* 0x000fe40001000000 */
[----:B------:R-:W-:Y:S02]  /*1d80*/  FSEL R33, R33, -INF , P3 ;  /* 0xff80000021217808 */ /* 0x000fe40001800000 */
[----:B------:R-:W-:Y:S02]  /*1d90*/  FMNMX3 R22, R22, R77, R30, !PT ;  /* 0x0000004d16167276 */ /* 0x000fe4000780001e */
[----:B------:R-:W-:Y:S02]  /*1da0*/  FSEL R31, R31, -INF , P5 ;  /* 0xff8000001f1f7808 */ /* 0x000fe40002800000 */
[----:B------:R-:W-:Y:S02]  /*1db0*/  FMNMX3 R22, R22, R32, R33, !PT ;  /* 0x0000002016167276 */ /* 0x000fe40007800021 */
[----:B------:R-:W-:-:S02]  /*1dc0*/  SHF.R.U32.HI R20, RZ, 0x2, R43 ;  /* 0x00000002ff147819 */ /* 0x000fc4000001162b */
[----:B------:R-:W-:Y:S01]  /*1dd0*/  FMNMX R60, R31, R22, !PT ;  /* 0x000000161f3c7209 */ /* 0x000fe20007800000 */
[----:B------:R-:W-:Y:S01]  /*1de0*/  IMAD R22, R40, UR17, RZ ;  /* 0x0000001128167c24 */ /* 0x000fe2000f8e02ff */
[----:B------:R-:W-:Y:S02]  /*1df0*/  LOP3.LUT R20, R20, 0x38, RZ, 0xc0, !PT ;  /* 0x0000003814147812 */ /* 0x000fe400078ec0ff */
[--C-:B------:R-:W-:Y:S01]  /*1e00*/  SHF.R.U32.HI R41, RZ, 0x6, R43.reuse ;  /* 0x00000006ff297819 */ /* 0x100fe2000001162b */
[----:B------:R-:W1:Y:S01]  /*1e10*/  SHFL.BFLY PT, R61, R60, 0x10, 0x1f ;  /* 0x0e001f003c3d7f89 */ /* 0x000e6200000e0000 */
[----:B------:R-:W-:-:S05]  /*1e20*/  LOP3.LUT R20, R20, 0x1f, R43, 0xf8, !PT ;  /* 0x0000001f14147812 */ /* 0x000fca00078ef82b */
[----:B------:R-:W-:Y:S01]  /*1e30*/  IMAD.SHL.U32 R40, R20, 0x10, RZ ;  /* 0x0000001014287824 */ /* 0x000fe200078e00ff */
[----:B------:R-:W-:Y:S01]  /*1e40*/  SGXT.U32 R20, R41, 0x2 ;  /* 0x000000022914781a */ /* 0x000fe20000000000 */
[C---:B------:R-:W-:Y:S02]  /*1e50*/  IMAD.SHL.U32 R41, R22.reuse, 0x2, RZ ;  /* 0x0000000216297824 */ /* 0x040fe400078e00ff */
[----:B------:R-:W-:Y:S01]  /*1e60*/  IMAD.HI R22, R22, 0x2, RZ ;  /* 0x0000000216167827 */ /* 0x000fe200078e02ff */
[----:B------:R-:W-:Y:S02]  /*1e70*/  LOP3.LUT R62, R40, 0x1b0, RZ, 0xc0, !PT ;  /* 0x000001b0283e7812 */ /* 0x000fe400078ec0ff */
[----:B0-----:R-:W-:Y:S01]  /*1e80*/  IADD3 R78, P2, P3, R41, UR6, R34 ;  /* 0x00000006294e7c10 */ /* 0x001fe2000fb5e022 */
[----:B--2---:R-:W-:Y:S01]  /*1e90*/  IMAD R41, R20, R76, RZ ;  /* 0x0000004c14297224 */ /* 0x004fe200078e02ff */
[----:B------:R-:W-:Y:S02]  /*1ea0*/  LOP3.LUT R63, R62, 0x40, R63, 0xf8, !PT ;  /* 0x000000403e3f7812 */ /* 0x000fe400078ef83f */
[----:B------:R-:W-:Y:S01]  /*1eb0*/  IADD3.X R84, PT, PT, R22, UR5, R35, P2, P3 ;  /* 0x0000000516547c10 */ /* 0x000fe200097e6423 */
[----:B------:R-:W-:Y:S01]  /*1ec0*/  IMAD R22, R76, 0x4, R41 ;  /* 0x000000044c167824 */ /* 0x000fe200078e0229 */
[----:B------:R-:W-:-:S02]  /*1ed0*/  LEA R82, P2, R41, R78, 0x1 ;  /* 0x0000004e29527211 */ /* 0x000fc400078408ff */
[----:B------:R-:W-:Y:S01]  /*1ee0*/  PRMT R34, RZ, 0x7610, R34 ;  /* 0x00007610ff227816 */ /* 0x000fe20000000022 */
[----:B------:R-:W-:Y:S01]  /*1ef0*/  IMAD R35, R76, 0x4, R22 ;  /* 0x000000044c237824 */ /* 0x000fe200078e0216 */
[----:B------:R-:W-:Y:S02]  /*1f00*/  LEA R80, P3, R22, R78, 0x1 ;  /* 0x0000004e16507211 */ /* 0x000fe400078608ff */
[----:B-1----:R-:W-:Y:S01]  /*1f10*/  FMNMX3 R20, R60, -INF , R61, !PT ;  /* 0xff8000003c147876 */ /* 0x002fe2000780003d */
[----:B------:R-:W-:Y:S01]  /*1f20*/  IMAD R60, R76, 0x4, R35 ;  /* 0x000000044c3c7824 */ /* 0x000fe200078e0223 */
[-C--:B------:R-:W-:Y:S02]  /*1f30*/  LEA.HI.X.SX32 R81, R22, R84.reuse, 0x1, P3 ;  /* 0x0000005416517211 */ /* 0x080fe400018f0eff */
[----:B------:R-:W-:Y:S01]  /*1f40*/  LEA.HI.X.SX32 R83, R41, R84, 0x1, P2 ;  /* 0x0000005429537211 */ /* 0x000fe200010f0eff */
[----:B------:R-:W-:Y:S01]  /*1f50*/  FADD R61, -R20, -INF ;  /* 0xff800000143d7421 */ /* 0x000fe20000000100 */
[----:B------:R-:W-:Y:S01]  /*1f60*/  VIADD R41, R63, UR11 ;  /* 0x0000000b3f297c36 */ /* 0x000fe20008000000 */
[----:B------:R-:W-:-:S02]  /*1f70*/  LEA R72, P2, R35, R78, 0x1 ;  /* 0x0000004e23487211 */ /* 0x000fc400078408ff */
[----:B------:R-:W-:Y:S01]  /*1f80*/  FMUL R62, R61, 1.4426950216293334961 ;  /* 0x3fb8aa3b3d3e7820 */ /* 0x000fe20000400000 */
[C---:B------:R-:W-:Y:S01]  /*1f90*/  IMAD R61, R76.reuse, 0x4, R60 ;  /* 0x000000044c3d7824 */ /* 0x040fe200078e023c */
[----:B------:R-:W-:Y:S02]  /*1fa0*/  LEA.HI.X.SX32 R73, R35, R84, 0x1, P2 ;  /* 0x0000005423497211 */ /* 0x000fe400010f0eff */
[----:B------:R0:W3:Y:S01]  /*1fb0*/  MUFU.EX2 R22, R62 ;  /* 0x0000003e00167308 */ /* 0x0000e20000000800 */
[----:B------:R-:W-:Y:S01]  /*1fc0*/  IMAD R63, R76, 0x4, R61 ;  /* 0x000000044c3f7824 */ /* 0x000fe200078e023d */
[-C--:B------:R-:W-:Y:S02]  /*1fd0*/  LEA R70, P2, R60, R78.reuse, 0x1 ;  /* 0x0000004e3c467211 */ /* 0x080fe400078408ff */
[----:B------:R-:W-:Y:S01]  /*1fe0*/  LEA R68, P3, R61, R78, 0x1 ;  /* 0x0000004e3d447211 */ /* 0x000fe200078608ff */
[----:B------:R-:W-:Y:S01]  /*1ff0*/  IMAD R35, R76, 0x4, R63 ;  /* 0x000000044c237824 */ /* 0x000fe200078e023f */
[----:B------:R-:W-:-:S02]  /*2000*/  LEA.HI.X.SX32 R71, R60, R84, 0x1, P2 ;  /* 0x000000543c477211 */ /* 0x000fc400010f0eff */
[----:B------:R-:W-:Y:S01]  /*2010*/  LEA.HI.X.SX32 R69, R61, R84, 0x1, P3 ;  /* 0x000000543d457211 */ /* 0x000fe200018f0eff */
[----:B------:R-:W-:Y:S01]  /*2020*/  IMAD R76, R76, 0x4, R35 ;  /* 0x000000044c4c7824 */ /* 0x000fe200078e0223 */
[-C--:B------:R-:W-:Y:S02]  /*2030*/  LEA R66, P2, R63, R78.reuse, 0x1 ;  /* 0x0000004e3f427211 */ /* 0x080fe400078408ff */
[-C--:B0-----:R-:W-:Y:S02]  /*2040*/  LEA R62, P3, R35, R78.reuse, 0x1 ;  /* 0x0000004e233e7211 */ /* 0x081fe400078608ff */
[C---:B------:R-:W-:Y:S01]  /*2050*/  LEA R60, P4, R76.reuse, R78, 0x1 ;  /* 0x0000004e4c3c7211 */ /* 0x040fe200078808ff */
[----:B---3--:R-:W-:Y:S01]  /*2060*/  STSM.16.M88 [R41+0x2000], R22 ;  /* 0x0020001629007844 */ /* 0x008fe20000000000 */
[----:B------:R-:W-:Y:S01]  /*2070*/  BAR.SYNC.DEFER_BLOCKING 0x0 ;  /* 0x0000000000007b1d */ /* 0x000fe20000010000 */
[-C--:B------:R-:W-:Y:S02]  /*2080*/  LEA.HI.X.SX32 R67, R63, R84.reuse, 0x1, P2 ;  /* 0x000000543f437211 */ /* 0x080fe400010f0eff */
[----:B------:R-:W-:-:S02]  /*2090*/  LEA.HI.X.SX32 R61, R76, R84, 0x1, P4 ;  /* 0x000000544c3d7211 */ /* 0x000fc400020f0eff */
[----:B------:R-:W-:Y:S02]  /*20a0*/  LEA.HI.X.SX32 R63, R35, R84, 0x1, P3 ;  /* 0x00000054233f7211 */ /* 0x000fe400018f0eff */
[----:B------:R-:W-:Y:S02]  /*20b0*/  PRMT R76, RZ, 0x7610, R76 ;  /* 0x00007610ff4c7816 */ /* 0x000fe4000000004c */
[----:B------:R-:W-:Y:S02]  /*20c0*/  PRMT R35, RZ, 0x7610, R35 ;  /* 0x00007610ff237816 */ /* 0x000fe40000000023 */
[----:B------:R-:W-:Y:S02]  /*20d0*/  PRMT R89, RZ, 0x7610, R89 ;  /* 0x00007610ff597816 */ /* 0x000fe40000000059 */
[----:B------:R-:W-:Y:S02]  /*20e0*/  PRMT R87, RZ, 0x7610, R87 ;  /* 0x00007610ff577816 */ /* 0x000fe40000000057 */
[----:B------:R-:W-:Y:S01]  /*20f0*/  PRMT R85, RZ, 0x7610, R85 ;  /* 0x00007610ff557816 */ /* 0x000fe20000000055 */
[----:B------:R-:W2:Y:S04]  /*2100*/  @P0 LDG.E.U16 R34, desc[UR26][R82.64] ;  /* 0x0000001a52220981 */ /* 0x000ea8000c1e1500 */
[----:B------:R-:W3:Y:S04]  /*2110*/  @P0 LDG.E.U16 R64, desc[UR26][R72.64] ;  /* 0x0000001a48400981 */ /* 0x000ee8000c1e1500 */
[----:B------:R-:W4:Y:S04]  /*2120*/  @P0 LDG.E.U16 R74, desc[UR26][R68.64] ;  /* 0x0000001a444a0981 */ /* 0x000f28000c1e1500 */
[----:B------:R-:W5:Y:S04]  /*2130*/  @P0 LDG.E.U16 R76, desc[UR26][R62.64] ;  /* 0x0000001a3e4c0981 */ /* 0x000f68000c1e1500 */
[----:B------:R-:W5:Y:S04]  /*2140*/  @P0 LDG.E.U16 R35, desc[UR26][R80.64] ;  /* 0x0000001a50230981 */ /* 0x000f68000c1e1500 */
[----:B------:R-:W5:Y:S04]  /*2150*/  @P0 LDG.E.U16 R89, desc[UR26][R70.64] ;  /* 0x0000001a46590981 */ /* 0x000f68000c1e1500 */
[----:B------:R-:W5:Y:S04]  /*2160*/  @P0 LDG.E.U16 R87, desc[UR26][R66.64] ;  /* 0x0000001a42570981 */ /* 0x000f68000c1e1500 */
[----:B------:R-:W5:Y:S01]  /*2170*/  @P0 LDG.E.U16 R85, desc[UR26][R60.64] ;  /* 0x0000001a3c550981 */ /* 0x000f62000c1e1500 */
[--C-:B------:R-:W-:Y:S01]  /*2180*/  FADD R42, R42, -R20.reuse ;  /* 0x800000142a2a7221 */ /* 0x100fe20000000000 */
[--C-:B------:R-:W-:Y:S01]  /*2190*/  FADD R79, R79, -R20.reuse ;  /* 0x800000144f4f7221 */ /* 0x100fe20000000000 */
[--C-:B------:R-:W-:Y:S01]  /*21a0*/  FADD R4, R4, -R20.reuse ;  /* 0x8000001404047221 */ /* 0x100fe20000000000 */
[--C-:B------:R-:W-:Y:S01]  /*21b0*/  FADD R21, R21, -R20.reuse ;  /* 0x8000001415157221 */ /* 0x100fe20000000000 */
[----:B------:R-:W-:Y:S01]  /*21c0*/  FMUL R78, R42, 1.4426950216293334961 ;  /* 0x3fb8aa3b2a4e7820 */ /* 0x000fe20000400000 */
[--C-:B------:R-:W-:Y:S01]  /*21d0*/  FADD R42, R7, -R20.reuse ;  /* 0x80000014072a7221 */ /* 0x100fe20000000000 */
[----:B------:R-:W-:Y:S01]  /*21e0*/  FMUL R79, R79, 1.4426950216293334961 ;  /* 0x3fb8aa3b4f4f7820 */ /* 0x000fe20000400000 */
[----:B------:R-:W-:Y:S01]  /*21f0*/  FMUL R21, R21, 1.4426950216293334961 ;  /* 0x3fb8aa3b15157820 */ /* 0x000fe20000400000 */
[--C-:B------:R-:W-:Y:S01]  /*2200*/  FADD R5, R5, -R20.reuse ;  /* 0x8000001405057221 */ /* 0x100fe20000000000 */
[----:B------:R-:W-:Y:S01]  /*2210*/  FMUL R84, R42, 1.4426950216293334961 ;  /* 0x3fb8aa3b2a547820 */ /* 0x000fe20000400000 */
[--C-:B------:R-:W-:Y:S01]  /*2220*/  FADD R42, R75, -R20.reuse ;  /* 0x800000144b2a7221 */ /* 0x100fe20000000000 */
[----:B------:R0:W-:Y:S01]  /*2230*/  MUFU.EX2 R7, R79 ;  /* 0x0000004f00077308 */ /* 0x0001e20000000800 */
[----:B------:R-:W-:Y:S01]  /*2240*/  FMUL R5, R5, 1.4426950216293334961 ;  /* 0x3fb8aa3b05057820 */ /* 0x000fe20000400000 */
[----:B------:R-:W-:Y:S01]  /*2250*/  LOP3.LUT R40, R40, 0x1f0, RZ, 0xc0, !PT ;  /* 0x000001f028287812 */ /* 0x000fe200078ec0ff */
[----:B------:R-:W-:Y:S01]  /*2260*/  FMUL R86, R42, 1.4426950216293334961 ;  /* 0x3fb8aa3b2a567820 */ /* 0x000fe20000400000 */
[--C-:B------:R-:W-:Y:S01]  /*2270*/  FADD R42, R6, -R20.reuse ;  /* 0x80000014062a7221 */ /* 0x100fe20000000000 */
[--C-:B------:R-:W-:Y:S01]  /*2280*/  FADD R30, R30, -R20.reuse ;  /* 0x800000141e1e7221 */ /* 0x100fe20000000000 */
[--C-:B------:R-:W-:Y:S01]  /*2290*/  FADD R32, R32, -R20.reuse ;  /* 0x8000001420207221 */ /* 0x100fe20000000000 */
[--C-:B------:R-:W-:Y:S01]  /*22a0*/  FADD R33, R33, -R20.reuse ;  /* 0x8000001421217221 */ /* 0x100fe20000000000 */
[----:B------:R-:W-:Y:S01]  /*22b0*/  FMUL R88, R42, 1.4426950216293334961 ;  /* 0x3fb8aa3b2a587820 */ /* 0x000fe20000400000 */
[--C-:B------:R-:W-:Y:S01]  /*22c0*/  FADD R42, R9, -R20.reuse ;  /* 0x80000014092a7221 */ /* 0x100fe20000000000 */
[----:B------:R1:W-:Y:S01]  /*22d0*/  MUFU.EX2 R75, R84 ;  /* 0x00000054004b7308 */ /* 0x0003e20000000800 */
[----:B------:R-:W-:Y:S01]  /*22e0*/  FMUL R30, R30, 1.4426950216293334961 ;  /* 0x3fb8aa3b1e1e7820 */ /* 0x000fe20000400000 */
[----:B------:R-:W-:Y:S01]  /*22f0*/  FMUL R32, R32, 1.4426950216293334961 ;  /* 0x3fb8aa3b20207820 */ /* 0x000fe20000400000 */
[----:B------:R-:W-:Y:S01]  /*2300*/  FMUL R90, R42, 1.4426950216293334961 ;  /* 0x3fb8aa3b2a5a7820 */ /* 0x000fe20000400000 */
[--C-:B------:R-:W-:Y:S01]  /*2310*/  FADD R42, R8, -R20.reuse ;  /* 0x80000014082a7221 */ /* 0x100fe20000000000 */
[----:B------:R-:W-:Y:S01]  /*2320*/  FMUL R33, R33, 1.4426950216293334961 ;  /* 0x3fb8aa3b21217820 */ /* 0x000fe20000400000 */
[--C-:B------:R-:W-:Y:S01]  /*2330*/  FADD R31, R31, -R20.reuse ;  /* 0x800000141f1f7221 */ /* 0x100fe20000000000 */
[----:B------:R-:W-:Y:S01]  /*2340*/  UIADD3 UR7, UPT, UPT, UR12, 0x60, URZ ;  /* 0x000000600c077890 */ /* 0x000fe2000fffe0ff */
[----:B0-----:R-:W-:Y:S01]  /*2350*/  FMUL R79, R42, 1.4426950216293334961 ;  /* 0x3fb8aa3b2a4f7820 */ /* 0x001fe20000400000 */
[--C-:B------:R-:W-:Y:S01]  /*2360*/  FADD R42, R11, -R20.reuse ;  /* 0x800000140b2a7221 */ /* 0x100fe20000000000 */
[----:B------:R0:W-:Y:S01]  /*2370*/  MUFU.EX2 R6, R86 ;  /* 0x0000005600067308 */ /* 0x0001e20000000800 */
[----:B------:R-:W-:Y:S01]  /*2380*/  FMUL R31, R31, 1.4426950216293334961 ;  /* 0x3fb8aa3b1f1f7820 */ /* 0x000fe20000400000 */
[----:B------:R-:W-:Y:S01]  /*2390*/  UIADD3 UR18, UPT, UPT, UR9, UR7, URZ ;  /* 0x0000000709127290 */ /* 0x000fe2000fffe0ff */
[----:B-1----:R-:W-:Y:S01]  /*23a0*/  FMUL R84, R42, 1.4426950216293334961 ;  /* 0x3fb8aa3b2a547820 */ /* 0x002fe20000400000 */
[----:B------:R-:W-:-:S02]  /*23b0*/  FADD R42, R10, -R20 ;  /* 0x800000140a2a7221 */ /* 0x000fc40000000000 */
[----:B------:R-:W-:Y:S02]  /*23c0*/  ULEA UR18, UR20, UR18, 0x10 ;  /* 0x0000001214127291 */ /* 0x000fe4000f8e80ff */
[----:B------:R1:W-:Y:S01]  /*23d0*/  MUFU.EX2 R9, R88 ;  /* 0x0000005800097308 */ /* 0x0003e20000000800 */
[----:B0-----:R-:W-:Y:S01]  /*23e0*/  FMUL R86, R42, 1.4426950216293334961 ;  /* 0x3fb8aa3b2a567820 */ /* 0x001fe20000400000 */
[----:B------:R-:W-:-:S06]  /*23f0*/  FADD R42, R13, -R20 ;  /* 0x800000140d2a7221 */ /* 0x000fcc0000000000 */
[----:B------:R0:W-:Y:S01]  /*2400*/  MUFU.EX2 R8, R90 ;  /* 0x0000005a00087308 */ /* 0x0001e20000000800 */
[----:B-1----:R-:W-:Y:S01]  /*2410*/  FMUL R88, R42, 1.4426950216293334961 ;  /* 0x3fb8aa3b2a587820 */ /* 0x002fe20000400000 */
[----:B------:R-:W-:-:S06]  /*2420*/  FADD R42, R12, -R20 ;  /* 0x800000140c2a7221 */ /* 0x000fcc0000000000 */
[----:B------:R-:W1:Y:S01]  /*2430*/  MUFU.EX2 R78, R78 ;  /* 0x0000004e004e7308 */ /* 0x000e620000000800 */
[----:B0-----:R-:W-:Y:S01]  /*2440*/  FMUL R90, R42, 1.4426950216293334961 ;  /* 0x3fb8aa3b2a5a7820 */ /* 0x001fe20000400000 */
[----:B------:R-:W-:-:S06]  /*2450*/  FADD R42, R15, -R20 ;  /* 0x800000140f2a7221 */ /* 0x000fcc0000000000 */
[----:B------:R0:W1:Y:S08]  /*2460*/  MUFU.EX2 R11, R79 ;  /* 0x0000004f000b7308 */ /* 0x0000700000000800 */
[----:B------:R1:W1:Y:S01]  /*2470*/  MUFU.EX2 R10, R84 ;  /* 0x00000054000a7308 */ /* 0x0002620000000800 */
[----:B0-----:R-:W-:Y:S01]  /*2480*/  FMUL R79, R42, 1.4426950216293334961 ;  /* 0x3fb8aa3b2a4f7820 */ /* 0x001fe20000400000 */
[----:B------:R-:W-:-:S06]  /*2490*/  FADD R42, R14, -R20 ;  /* 0x800000140e2a7221 */ /* 0x000fcc0000000000 */
[----:B------:R0:W0:Y:S01]  /*24a0*/  MUFU.EX2 R13, R86 ;  /* 0x00000056000d7308 */ /* 0x0000220000000800 */
[----:B-1----:R-:W-:Y:S01]  /*24b0*/  FMUL R84, R42, 1.4426950216293334961 ;  /* 0x3fb8aa3b2a547820 */ /* 0x002fe20000400000 */
[----:B------:R-:W-:-:S06]  /*24c0*/  FADD R42, R17, -R20 ;  /* 0x80000014112a7221 */ /* 0x000fcc0000000000 */
[----:B------:R1:W0:Y:S02]  /*24d0*/  MUFU.EX2 R12, R88 ;  /* 0x00000058000c7308 */ /* 0x0002240000000800 */
[----:B0-----:R-:W-:Y:S01]  /*24e0*/  FMUL R86, R42, 1.4426950216293334961 ;  /* 0x3fb8aa3b2a567820 */ /* 0x001fe20000400000 */
[----:B------:R-:W-:-:S05]  /*24f0*/  FADD R42, R16, -R20 ;  /* 0x80000014102a7221 */ /* 0x000fca0000000000 */
[----:B------:R0:W-:Y:S01]  /*2500*/  MUFU.EX2 R16, R86 ;  /* 0x0000005600107308 */ /* 0x0001e20000000800 */
[----:B-1----:R-:W-:Y:S01]  /*2510*/  FMUL R88, R42, 1.4426950216293334961 ;  /* 0x3fb8aa3b2a587820 */ /* 0x002fe20000400000 */
[----:B------:R-:W-:-:S06]  /*2520*/  FADD R42, R19, -R20 ;  /* 0x80000014132a7221 */ /* 0x000fcc0000000000 */
[----:B------:R1:W-:Y:S01]  /*2530*/  MUFU.EX2 R19, R88 ;  /* 0x0000005800137308 */ /* 0x0003e20000000800 */
[----:B0-----:R-:W-:Y:S01]  /*2540*/  FMUL R86, R4, 1.4426950216293334961 ;  /* 0x3fb8aa3b04567820 */ /* 0x001fe20000400000 */
[----:B------:R-:W-:-:S04]  /*2550*/  FADD R4, R78, R7 ;  /* 0x000000074e047221 */ /* 0x000fc80000000000 */
[----:B------:R-:W-:Y:S01]  /*2560*/  FADD R91, R75, R4 ;  /* 0x000000044b5b7221 */ /* 0x000fe20000000000 */
[----:B------:R-:W-:Y:S01]  /*2570*/  FADD R4, R23, -R20 ;  /* 0x8000001417047221 */ /* 0x000fe20000000000 */
[----:B------:R-:W-:Y:S02]  /*2580*/  MUFU.EX2 R17, R84 ;  /* 0x0000005400117308 */ /* 0x000fe40000000800 */
[----:B-1----:R-:W-:-:S06]  /*2590*/  FADD R88, R6, R91 ;  /* 0x0000005b06587221 */ /* 0x002fcc0000000000 */
[----:B------:R0:W-:Y:S08]  /*25a0*/  MUFU.EX2 R84, R21 ;  /* 0x0000001500547308 */ /* 0x0001f00000000800 */
[----:B------:R1:W1:Y:S01]  /*25b0*/  MUFU.EX2 R15, R90 ;  /* 0x0000005a000f7308 */ /* 0x0002620000000800 */
[----:B0-----:R-:W-:-:S04]  /*25c0*/  FADD R21, R9, R88 ;  /* 0x0000005809157221 */ /* 0x001fc80000000000 */
[----:B------:R-:W-:-:S03]  /*25d0*/  FADD R88, R8, R21 ;  /* 0x0000001508587221 */ /* 0x000fc60000000000 */
[----:B------:R-:W0:Y:S01]  /*25e0*/  MUFU.EX2 R14, R79 ;  /* 0x0000004f000e7308 */ /* 0x000e220000000800 */
[----:B------:R-:W-:Y:S01]  /*25f0*/  FADD R91, R11, R88 ;  /* 0x000000580b5b7221 */ /* 0x000fe20000000000 */
[----:B-1----:R-:W-:Y:S01]  /*2600*/  FMUL R90, R42, 1.4426950216293334961 ;  /* 0x3fb8aa3b2a5a7820 */ /* 0x002fe20000400000 */
[----:B------:R-:W-:Y:S02]  /*2610*/  FADD R42, R18, -R20 ;  /* 0x80000014122a7221 */ /* 0x000fe40000000000 */
[----:B------:R-:W-:Y:S02]  /*2620*/  FADD R88, R10, R91 ;  /* 0x0000005b0a587221 */ /* 0x000fe40000000000 */
[----:B------:R-:W-:Y:S01]  /*2630*/  FMUL R42, R42, 1.4426950216293334961 ;  /* 0x3fb8aa3b2a2a7820 */ /* 0x000fe20000400000 */
[----:B------:R-:W1:Y:S01]  /*2640*/  MUFU.EX2 R18, R90 ;  /* 0x0000005a00127308 */ /* 0x000e620000000800 */
[----:B------:R-:W-:-:S04]  /*2650*/  FADD R91, R13, R88 ;  /* 0x000000580d5b7221 */ /* 0x000fc80000000000 */
[----:B------:R-:W-:-:S03]  /*2660*/  FADD R88, R12, R91 ;  /* 0x0000005b0c587221 */ /* 0x000fc60000000000 */
[----:B------:R1:W1:Y:S01]  /*2670*/  MUFU.EX2 R79, R42 ;  /* 0x0000002a004f7308 */ /* 0x0002620000000800 */
[----:B------:R-:W-:-:S04]  /*2680*/  FADD R91, R15, R88 ;  /* 0x000000580f5b7221 */ /* 0x000fc80000000000 */
[----:B0-----:R-:W-:-:S03]  /*2690*/  FADD R88, R14, R91 ;  /* 0x0000005b0e587221 */ /* 0x001fc60000000000 */
[----:B------:R-:W0:Y:S01]  /*26a0*/  MUFU.EX2 R86, R86 ;  /* 0x0000005600567308 */ /* 0x000e220000000800 */
[----:B-1----:R-:W-:Y:S01]  /*26b0*/  FMUL R42, R4, 1.4426950216293334961 ;  /* 0x3fb8aa3b042a7820 */ /* 0x002fe20000400000 */
[----:B------:R-:W-:Y:S01]  /*26c0*/  FADD R91, R17, R88 ;  /* 0x00000058115b7221 */ /* 0x000fe20000000000 */
[----:B------:R-:W-:-:S03]  /*26d0*/  FADD R4, R25, -R20 ;  /* 0x8000001419047221 */ /* 0x000fc60000000000 */
[----:B------:R-:W-:Y:S01]  /*26e0*/  FADD R88, R16, R91 ;  /* 0x0000005b10587221 */ /* 0x000fe20000000000 */
[----:B------:R-:W-:Y:S01]  /*26f0*/  FMUL R21, R4, 1.4426950216293334961 ;  /* 0x3fb8aa3b04157820 */ /* 0x000fe20000400000 */
[----:B------:R-:W-:Y:S01]  /*2700*/  FADD R4, R24, -R20 ;  /* 0x8000001418047221 */ /* 0x000fe20000000000 */
[----:B------:R1:W0:Y:S01]  /*2710*/  MUFU.EX2 R23, R5 ;  /* 0x0000000500177308 */ /* 0x0002220000000800 */
[----:B------:R-:W-:-:S04]  /*2720*/  FADD R91, R19, R88 ;  /* 0x00000058135b7221 */ /* 0x000fc80000000000 */
[----:B------:R-:W-:-:S03]  /*2730*/  FADD R88, R18, R91 ;  /* 0x0000005b12587221 */ /* 0x000fc60000000000 */
[----:B------:R0:W0:Y:S01]  /*2740*/  MUFU.EX2 R25, R42 ;  /* 0x0000002a00197308 */ /* 0x0000220000000800 */
[----:B-1----:R-:W-:Y:S01]  /*2750*/  FMUL R5, R4, 1.4426950216293334961 ;  /* 0x3fb8aa3b04057820 */ /* 0x002fe20000400000 */
[----:B------:R-:W-:Y:S01]  /*2760*/  FADD R4, R27, -R20 ;  /* 0x800000141b047221 */ /* 0x000fe20000000000 */
[----:B------:R-:W-:-:S04]  /*2770*/  FADD R91, R79, R88 ;  /* 0x000000584f5b7221 */ /* 0x000fc80000000000 */
[----:B------:R-:W-:Y:S01]  /*2780*/  FADD R91, R84, R91 ;  /* 0x0000005b545b7221 */ /* 0x000fe20000000000 */
[----:B------:R1:W0:Y:S02]  /*2790*/  MUFU.EX2 R24, R21 ;  /* 0x0000001500187308 */ /* 0x0002240000000800 */
[----:B0-----:R-:W-:Y:S01]  /*27a0*/  FMUL R42, R4, 1.4426950216293334961 ;  /* 0x3fb8aa3b042a7820 */ /* 0x001fe20000400000 */
[----:B------:R-:W-:Y:S01]  /*27b0*/  FADD R4, R26, -R20 ;  /* 0x800000141a047221 */ /* 0x000fe20000000000 */
[----:B------:R-:W-:-:S04]  /*27c0*/  FADD R90, R86, R91 ;  /* 0x0000005b565a7221 */ /* 0x000fc80000000000 */
[----:B------:R-:W-:Y:S01]  /*27d0*/  FADD R90, R23, R90 ;  /* 0x0000005a175a7221 */ /* 0x000fe20000000000 */
[----:B------:R0:W0:Y:S01]  /*27e0*/  MUFU.EX2 R27, R5 ;  /* 0x00000005001b7308 */ /* 0x0000220000000800 */
[----:B-1----:R-:W-:Y:S01]  /*27f0*/  FMUL R21, R4, 1.4426950216293334961 ;  /* 0x3fb8aa3b04157820 */ /* 0x002fe20000400000 */
[----:B------:R-:W-:-:S06]  /*2800*/  FADD R4, R29, -R20 ;  /* 0x800000141d047221 */ /* 0x000fcc0000000000 */
[----:B------:R1:W-:Y:S01]  /*2810*/  MUFU.EX2 R29, R21 ;  /* 0x00000015001d7308 */ /* 0x0003e20000000800 */
[----:B0-----:R-:W-:Y:S01]  /*2820*/  FMUL R5, R4, 1.4426950216293334961 ;  /* 0x3fb8aa3b04057820 */ /* 0x001fe20000400000 */
[----:B------:R-:W-:-:S06]  /*2830*/  FADD R4, R28, -R20 ;  /* 0x800000141c047221 */ /* 0x000fcc0000000000 */
[----:B------:R0:W0:Y:S01]  /*2840*/  MUFU.EX2 R26, R42 ;  /* 0x0000002a001a7308 */ /* 0x0000220000000800 */
[----:B-1----:R-:W1:Y:S01]  /*2850*/  LDSM.16.M88 R21, [R40+UR11+0x2000] ;  /* 0x0020000b2815783b */ /* 0x002e620008000000 */
[----:B------:R-:W-:Y:S01]  /*2860*/  BAR.SYNC.DEFER_BLOCKING 0x0 ;  /* 0x0000000000007b1d */ /* 0x000fe20000010000 */
[----:B0-----:R-:W-:Y:S01]  /*2870*/  FMUL R42, R4, 1.4426950216293334961 ;  /* 0x3fb8aa3b042a7820 */ /* 0x001fe20000400000 */
[----:B------:R-:W-:-:S04]  /*2880*/  FADD R4, R77, -R20 ;  /* 0x800000144d047221 */ /* 0x000fc80000000000 */
[----:B------:R0:W1:Y:S01]  /*2890*/  MUFU.EX2 R28, R5 ;  /* 0x00000005001c7308 */ /* 0x0000620000000800 */
[----:B------:R-:W-:-:S07]  /*28a0*/  FMUL R4, R4, 1.4426950216293334961 ;  /* 0x3fb8aa3b04047820 */ /* 0x000fce0000400000 */
[----:B------:R0:W1:Y:S02]  /*28b0*/  MUFU.EX2 R77, R42 ;  /* 0x0000002a004d7308 */ /* 0x0000640000000800 */
[----:B0-----:R-:W-:-:S04]  /*28c0*/  FADD R5, R25, R90 ;  /* 0x0000005a19057221 */ /* 0x001fc80000000000 */
[----:B------:R-:W-:Y:S02]  /*28d0*/  FADD R90, R24, R5 ;  /* 0x00000005185a7221 */ /* 0x000fe40000000000 */
[----:B------:R0:W1:Y:S02]  /*28e0*/  MUFU.EX2 R88, R4 ;  /* 0x0000000400587308 */ /* 0x0000640000000800 */
[----:B------:R-:W-:Y:S01]  /*28f0*/  FADD R5, R27, R90 ;  /* 0x0000005a1b057221 */ /* 0x000fe20000000000 */
[----:B------:R-:W-:-:S05]  /*2900*/  LOP3.LUT R42, R37, 0x40, RZ, 0x3c, !PT ;  /* 0x00000040252a7812 */ /* 0x000fca00078e3cff */
[----:B------:R-:W1:Y:S01]  /*2910*/  MUFU.EX2 R30, R30 ;  /* 0x0000001e001e7308 */ /* 0x000e620000000800 */
[----:B0-----:R-:W-:-:S04]  /*2920*/  FADD R4, R26, R5 ;  /* 0x000000051a047221 */ /* 0x001fc80000000000 */
[----:B------:R-:W-:Y:S01]  /*2930*/  FADD R5, R29, R4 ;  /* 0x000000041d057221 */ /* 0x000fe20000000000 */
[----:B------:R-:W-:Y:S02]  /*2940*/  F2FP.BF16.F32.PACK_AB R4, R7, R78 ;  /* 0x0000004e0704723e */ /* 0x000fe400000010ff */
[----:B------:R-:W0:Y:S08]  /*2950*/  MUFU.EX2 R91, R32 ;  /* 0x00000020005b7308 */ /* 0x000e300000000800 */
[----:B------:R-:W-:Y:S08]  /*2960*/  MUFU.EX2 R33, R33 ;  /* 0x0000002100217308 */ /* 0x000ff00000000800 */
[----:B------:R-:W0:Y:S01]  /*2970*/  MUFU.EX2 R32, R31 ;  /* 0x0000001f00207308 */ /* 0x000e220000000800 */
[----:B--2---:R1:W-:Y:S04]  /*2980*/  STS.U16 [R37+UR11+0x2000], R34 ;  /* 0x0020002225007988 */ /* 0x0043e8000800040b */
[----:B---3--:R-:W-:Y:S04]  /*2990*/  STS.U16 [R37+UR11+0x2400], R64 ;  /* 0x0024004025007988 */ /* 0x008fe8000800040b */
[----:B----4-:R-:W-:Y:S01]  /*29a0*/  STS.U16 [R37+UR11+0x2800], R74 ;  /* 0x0028004a25007988 */ /* 0x010fe2000800040b */
[----:B-1----:R-:W-:Y:S01]  /*29b0*/  FADD R34, R28, R5 ;  /* 0x000000051c227221 */ /* 0x002fe20000000000 */
[----:B------:R-:W-:-:S02]  /*29c0*/  F2FP.BF16.F32.PACK_AB R5, R6, R75 ;  /* 0x0000004b0605723e */ /* 0x000fc400000010ff */
[----:B-----5:R-:W-:Y:S01]  /*29d0*/  STS.U16 [R37+UR11+0x2c00], R76 ;  /* 0x002c004c25007988 */ /* 0x020fe2000800040b */
[----:B------:R-:W-:Y:S01]  /*29e0*/  F2FP.BF16.F32.PACK_AB R6, R8, R9 ;  /* 0x000000090806723e */ /* 0x000fe200000010ff */
[----:B------:R-:W-:Y:S01]  /*29f0*/  FADD R7, R77, R34 ;  /* 0x000000224d077221 */ /* 0x000fe20000000000 */
[----:B------:R-:W-:Y:S01]  /*2a00*/  F2FP.BF16.F32.PACK_AB R9, R14, R15 ;  /* 0x0000000f0e09723e */ /* 0x000fe200000010ff */
[----:B------:R1:W-:Y:S01]  /*2a10*/  STS.U16 [R42+UR11+0x2200], R35 ;  /* 0x002200232a007988 */ /* 0x0003e2000800040b */
[----:B------:R-:W-:Y:S02]  /*2a20*/  F2FP.BF16.F32.PACK_AB R8, R12, R13 ;  /* 0x0000000d0c08723e */ /* 0x000fe400000010ff */
[----:B------:R-:W-:Y:S01]  /*2a30*/  F2FP.BF16.F32.PACK_AB R13, R23, R86 ;  /* 0x00000056170d723e */ /* 0x000fe200000010ff */
[----:B------:R2:W-:Y:S01]  /*2a40*/  STS.U16 [R42+UR11+0x2600], R89 ;  /* 0x002600592a007988 */ /* 0x0005e2000800040b */
[----:B------:R-:W-:Y:S02]  /*2a50*/  F2FP.BF16.F32.PACK_AB R12, R84, R79 ;  /* 0x0000004f540c723e */ /* 0x000fe400000010ff */
[----:B------:R-:W-:Y:S01]  /*2a60*/  F2FP.BF16.F32.PACK_AB R15, R26, R27 ;  /* 0x0000001b1a0f723e */ /* 0x000fe200000010ff */
[----:B------:R2:W-:Y:S01]  /*2a70*/  STS.U16 [R42+UR11+0x2a00], R87 ;  /* 0x002a00572a007988 */ /* 0x0005e2000800040b */
[----:B-1----:R-:W-:Y:S01]  /*2a80*/  FADD R35, R88, R7 ;  /* 0x0000000758237221 */ /* 0x002fe20000000000 */
[----:B------:R-:W-:-:S02]  /*2a90*/  F2FP.BF16.F32.PACK_AB R7, R10, R11 ;  /* 0x0000000b0a07723e */ /* 0x000fc400000010ff */
[----:B------:R2:W-:Y:S01]  /*2aa0*/  STS.U16 [R42+UR11+0x2e00], R85 ;  /* 0x002e00552a007988 */ /* 0x0005e2000800040b */
[----:B------:R-:W-:Y:S01]  /*2ab0*/  F2FP.BF16.F32.PACK_AB R10, R16, R17 ;  /* 0x00000011100a723e */ /* 0x000fe200000010ff */
[----:B------:R-:W-:Y:S01]  /*2ac0*/  FADD R14, R30, R35 ;  /* 0x000000231e0e7221 */ /* 0x000fe20000000000 */
[----:B------:R-:W-:Y:S02]  /*2ad0*/  F2FP.BF16.F32.PACK_AB R11, R18, R19 ;  /* 0x00000013120b723e */ /* 0x000fe400000010ff */
[C---:B0-----:R-:W-:Y:S01]  /*2ae0*/  F2FP.BF16.F32.PACK_AB R18, R91.reuse, R30 ;  /* 0x0000001e5b12723e */ /* 0x041fe200000010ff */
[----:B------:R-:W-:Y:S01]  /*2af0*/  FADD R16, R91, R14 ;  /* 0x0000000e5b107221 */ /* 0x000fe20000000000 */
[----:B------:R-:W-:Y:S02]  /*2b00*/  F2FP.BF16.F32.PACK_AB R14, R24, R25 ;  /* 0x00000019180e723e */ /* 0x000fe400000010ff */
[----:B------:R-:W-:Y:S01]  /*2b10*/  F2FP.BF16.F32.PACK_AB R19, R32, R33 ;  /* 0x000000212013723e */ /* 0x000fe200000010ff */
[----:B------:R-:W-:Y:S01]  /*2b20*/  FADD R17, R33, R16 ;  /* 0x0000001021117221 */ /* 0x000fe20000000000 */
[----:B------:R-:W-:-:S03]  /*2b30*/  F2FP.BF16.F32.PACK_AB R16, R28, R29 ;  /* 0x0000001d1c10723e */ /* 0x000fc600000010ff */
[----:B------:R-:W-:Y:S01]  /*2b40*/  FADD R23, R32, R17 ;  /* 0x0000001120177221 */ /* 0x000fe20000000000 */
[----:B------:R-:W-:-:S04]  /*2b50*/  F2FP.BF16.F32.PACK_AB R17, R88, R77 ;  /* 0x0000004d5811723e */ /* 0x000fc800000010ff */
[----:B------:R2:W0:Y:S01]  /*2b60*/  SHFL.BFLY PT, R24, R23, 0x10, 0x1f ;  /* 0x0e001f0017187f89 */ /* 0x00042200000e0000 */
[----:B------:R-:W-:Y:S05]  /*2b70*/  @!P0 BRA `(.L_x_9) ;  /* 0x0000000000088947 */ /* 0x000fea0003800000 */
[----:B------:R1:W-:Y:S01]  /*2b80*/  STTM.16dp32bit_t0_t15.x16 tmem[UR18], R4 ;  /* 0x00000004000079ed */ /* 0x0003e20008a00012 */
[----:B------:R1:W-:Y:S02]  /*2b90*/  STTM.16dp32bit_t16_t31.x16 tmem[UR18+0x10], R4 ;  /* 0x00001004000079ed */ /* 0x0003e40008a20012 */
.L_x_9:
[----:B------:R-:W3:Y:S02]  /*2ba0*/  FENCE.VIEW.ASYNC.T ;  /* 0x00000000000073c6 */ /* 0x000ee40000000200 */
[----:B---3--:R-:W-:Y:S06]  /*2bb0*/  BAR.SYNC.DEFER_BLOCKING 0x0 ;  /* 0x0000000000007b1d */ /* 0x008fec0000010000 */
[----:B-1----:R-:W1:Y:S01]  /*2bc0*/  LDTM.x16 R4, tmem[UR29] ;  /* 0x0000001d000479ee */ /* 0x002e620008240000 */
[----:B------:R-:W-:Y:S01]  /*2bd0*/  NOP ;  /* 0x0000000000007918 */ /* 0x000fe20000000000 */
[----:B------:R-:W-:Y:S05]  /*2be0*/  @!P0 BRA `(.L_x_10) ;  /* 0x0000000000448947 */ /* 0x000fea0003800000 */
[C---:B-1----:R-:W-:Y:S01]  /*2bf0*/  FMUL R4, R21.reuse, R4 ;  /* 0x0000000415047220 */ /* 0x042fe20000400000 */
[C---:B------:R-:W-:Y:S01]  /*2c00*/  FMUL R5, R21.reuse, R5 ;  /* 0x0000000515057220 */ /* 0x040fe20000400000 */
        /* <DEDUP_REMOVED lines=13> */
[----:B------:R-:W-:-:S04]  /*2ce0*/  FMUL R19, R21, R19 ;  /* 0x0000001315137220 */ /* 0x000fc80000400000 */
[----:B------:R3:W-:Y:S03]  /*2cf0*/  STTM.x16 tmem[UR29], R4 ;  /* 0x00000004000079ed */ /* 0x0007e6000824001d */
.L_x_10:
[----:B-1----:R-:W1:Y:S02]  /*2d00*/  FENCE.VIEW.ASYNC.T ;  /* 0x00000000000073c6 */ /* 0x002e640000000200 */
[----:B-1----:R-:W-:Y:S01]  /*2d10*/  BAR.SYNC.DEFER_BLOCKING 0x0 ;  /* 0x0000000000007b1d */ /* 0x002fe20000010000 */
[----:B0-2---:R-:W-:Y:S01]  /*2d20*/  FADD R23, R23, R24 ;  /* 0x0000001817177221 */ /* 0x005fe20000000000 */
[----:B------:R-:W-:Y:S01]  /*2d30*/  UIADD3 UR9, UPT, UPT, UR11, 0x5000, URZ ;  /* 0x000050000b097890 */ /* 0x000fe2000fffe0ff */
[----:B------:R-:W-:Y:S02]  /*2d40*/  LOP3.LUT R43, R43, 0x7f, RZ, 0xc0, !PT ;  /* 0x0000007f2b2b7812 */ /* 0x000fe400078ec0ff */
[----:B------:R-:W-:Y:S01]  /*2d50*/  FADD R23, R22, R23 ;  /* 0x0000001716177221 */ /* 0x000fe20000000000 */
[----:B------:R-:W-:-:S04]  /*2d60*/  FSEL R85, R20, -INF , P0 ;  /* 0xff80000014557808 */ /* 0x000fc80000000000 */
[----:B------:R-:W-:Y:S01]  /*2d70*/  FSEL R64, R23, 1, P0 ;  /* 0x3f80000017407808 */ /* 0x000fe20000000000 */
[----:B------:R0:W-:Y:S06]  /*2d80*/  MEMBAR.ALL.CTA ;  /* 0x0000000000007992 */ /* 0x0001ec0000008000 */
[----:B0-----:R-:W0:Y:S02]  /*2d90*/  FENCE.VIEW.ASYNC.S ;  /* 0x00000000000073c6 */ /* 0x001e240000000000 */
[----:B0-----:R-:W-:Y:S06]  /*2da0*/  BAR.SYNC.DEFER_BLOCKING 0x0 ;  /* 0x0000000000007b1d */ /* 0x001fec0000010000 */
[----:B------:R-:W-:Y:S05]  /*2db0*/  @!P1 BRA `(.L_x_11) ;  /* 0x0000000000889947 */ /* 0x000fea0003800000 */
[----:B------:R-:W-:Y:S01]  /*2dc0*/  UIADD3 UR4, UPT, UPT, UR11, 0x2000, URZ ;  /* 0x000020000b047890 */ /* 0x000fe2000fffe0ff */
[----:B------:R-:W-:Y:S01]  /*2dd0*/  BSSY.RECONVERGENT B0, `(.L_x_12) ;  /* 0x000001f000007945 */ /* 0x000fe20003800200 */
[----:B------:R-:W-:Y:S02]  /*2de0*/  ELECT P0, URZ, PT ;  /* 0x0000000000ff782f */ /* 0x000fe40003800000 */
[----:B------:R-:W-:Y:S02]  /*2df0*/  USHF.R.U32.HI UR4, URZ, 0x4, UR4 ;  /* 0x00000004ff047899 */ /* 0x000fe40008011604 */
[----:B------:R-:W-:Y:S02]  /*2e00*/  UIADD3 UR5, UPT, UPT, UR12, 0x70, URZ ;  /* 0x000000700c057890 */ /* 0x000fe4000fffe0ff */
[----:B------:R-:W-:Y:S02]  /*2e10*/  USGXT.U32 UR20, UR4, 0xe ;  /* 0x0000000e0414789a */ /* 0x000fe40008000000 */
[----:B------:R-:W-:-:S02]  /*2e20*/  UIADD3 UR6, UPT, UPT, UR12, 0x78, URZ ;  /* 0x000000780c067890 */ /* 0x000fc4000fffe0ff */
[----:B------:R-:W-:Y:S01]  /*2e30*/  UIADD3 UR32, UP2, UPT, UR20, 0x2, URZ ;  /* 0x0000000214207890 */ /* 0x000fe2000ff5e0ff */
[----:B------:R-:W-:Y:S01]  /*2e40*/  UMOV UR4, URZ ;  /* 0x000000ff00047c82 */ /* 0x000fe20008000000 */
[----:B------:R-:W-:Y:S02]  /*2e50*/  UMOV UR34, 0x0 ;  /* 0x0000000000227882 */ /* 0x000fe40000000000 */
[----:B------:R-:W-:Y:S02]  /*2e60*/  UIADD3.X UR33, UPT, UPT, UR4, 0x40004040, URZ, UP2, !UPT ;  /* 0x4000404004217890 */ /* 0x000fe400097fe4ff */
[----:B------:R-:W-:Y:S02]  /*2e70*/  UIADD3 UR4, UPT, UPT, UR12, 0x68, URZ ;  /* 0x000000680c047890 */ /* 0x000fe4000fffe0ff */
[----:B------:R-:W-:Y:S02]  /*2e80*/  UIADD3.64 UR24, UPT, UPT, UR32, 0x2, URZ ;  /* 0x0000000220187897 */ /* 0x000fe4000fffe0ff */
[----:B------:R-:W-:Y:S01]  /*2e90*/  UIADD3.64 UR30, UPT, UPT, UR32, 0x4, URZ ;  /* 0x00000004201e7897 */ /* 0x000fe2000fffe0ff */
[----:B------:R-:W-:Y:S01]  /*2ea0*/  UMOV UR35, 0x8080490 ;  /* 0x0808049000237882 */ /* 0x000fe20000000000 */
[----:B------:R-:W-:Y:S01]  /*2eb0*/  UMOV UR21, 0x40004040 ;  /* 0x4000404000157882 */ /* 0x000fe20000000000 */
[----:B------:R-:W-:Y:S01]  /*2ec0*/  UMOV UR36, 0x0 ;  /* 0x0000000000247882 */ /* 0x000fe20000000000 */
[----:B------:R-:W-:Y:S01]  /*2ed0*/  UMOV UR37, 0x8080490 ;  /* 0x0808049000257882 */ /* 0x000fe20000000000 */
[----:B------:R-:W-:Y:S01]  /*2ee0*/  UMOV UR38, 0x0 ;  /* 0x0000000000267882 */ /* 0x000fe20000000000 */
[----:B------:R-:W-:Y:S01]  /*2ef0*/  UMOV UR39, 0x8080490 ;  /* 0x0808049000277882 */ /* 0x000fe20000000000 */
[----:B------:R0:W-:Y:S01]  /*2f00*/  UTCHMMA tmem[UR7], gdesc[UR20], tmem[UR12], tmem[UR34], idesc[UR35], UPT ;  /* 0x00ff2214070079ea */ /* 0x0001e2000b80000c */
[----:B------:R-:W-:Y:S01]  /*2f10*/  UMOV UR40, 0x0 ;  /* 0x0000000000287882 */ /* 0x000fe20000000000 */
[----:B------:R-:W-:Y:S01]  /*2f20*/  UMOV UR41, 0x8080490 ;  /* 0x0808049000297882 */ /* 0x000fe20000000000 */
[----:B------:R0:W-:Y:S01]  /*2f30*/  UTCHMMA tmem[UR4], gdesc[UR32], tmem[UR12], tmem[UR36], idesc[UR37], UPT ;  /* 0x00ff2420040079ea */ /* 0x0001e2000b80000c */
[----:B------:R0:W-:Y:S01]  /*2f40*/  UTCHMMA tmem[UR5], gdesc[UR24], tmem[UR12], tmem[UR38], idesc[UR39], UPT ;  /* 0x00ff2618050079ea */ /* 0x0001e2000b80000c */
[----:B------:R0:W-:Y:S01]  /*2f50*/  UTCHMMA tmem[UR6], gdesc[UR30], tmem[UR12], tmem[UR40], idesc[UR41], UPT ;  /* 0x00ff281e060079ea */ /* 0x0001e2000b80000c */
[----:B------:R-:W-:Y:S05]  /*2f60*/  @!P0 BRA `(.L_x_13) ;  /* 0x0000000000148947 */ /* 0x000fea0003800000 */
[----:B0-----:R-:W-:Y:S01]  /*2f70*/  UMOV UR4, UR9 ;  /* 0x0000000900047c82 */ /* 0x001fe20008000000 */
[----:B------:R-:W-:Y:S02]  /*2f80*/  UMOV UR5, URZ ;  /* 0x000000ff00057c82 */ /* 0x000fe40008000000 */
[----:B------:R-:W-:Y:S02]  /*2f90*/  UMOV UR4, UR4 ;  /* 0x0000000400047c82 */ /* 0x000fe40008000000 */
[----:B------:R1:W-:Y:S01]  /*2fa0*/  UTCBAR [UR4], URZ ;  /* 0x000000ff040073e9 */ /* 0x0003e200080000ff */
[----:B------:R-:W-:Y:S02]  /*2fb0*/  NOP ;  /* 0x0000000000007918 */ /* 0x000fe40000000000 */
.L_x_13:
[----:B01----:R-:W-:Y:S05]  /*2fc0*/  BSYNC.RECONVERGENT B0 ;  /* 0x0000000000007941 */ /* 0x003fea0003800200 */
.L_x_12:
[----:B------:R-:W-:Y:S05]  /*2fd0*/  BRA `(.L_x_14) ;  /* 0x0000000000087947 */ /* 0x000fea0003800000 */
.L_x_11:
[----:B------:R-:W-:-:S09]  /*2fe0*/  UISETP.GE.AND UP2, UPT, UR13, URZ, UPT ;  /* 0x000000ff0d00728c */ /* 0x000fd2000bf46270 */
[----:B------:R-:W-:Y:S05]  /*2ff0*/  BRA.U !UP2, `(.L_x_15) ;  /* 0x000000210a687547 */ /* 0x000fea000b800000 */
.L_x_14:
[----:B------:R-:W-:Y:S01]  /*3000*/  UIADD3 UR4, UPT, UPT, UR11, 0x4000, URZ ;  /* 0x000040000b047890 */ /* 0x000fe2000fffe0ff */
[----:B------:R-:W-:Y:S01]  /*3010*/  IMAD.SHL.U32 R65, R65, 0x40, RZ ;  /* 0x0000004041417824 */ /* 0x000fe200078e00ff */
[----:B------:R-:W-:Y:S01]  /*3020*/  USHF.R.U32.HI UR20, URZ, 0x4, UR11 ;  /* 0x00000004ff147899 */ /* 0x000fe2000801160b */
[----:B------:R-:W-:Y:S01]  /*3030*/  IMAD.MOV.U32 R76, RZ, RZ, RZ ;  /* 0x000000ffff4c7224 */ /* 0x000fe200078e00ff */
[----:B------:R-:W-:Y:S01]  /*3040*/  USHF.R.U32.HI UR4, URZ, 0x4, UR4 ;  /* 0x00000004ff047899 */ /* 0x000fe20008011604 */
[----:B------:R-:W-:Y:S01]  /*3050*/  IMAD.MOV.U32 R75, RZ, RZ, -0x40 ;  /* 0xffffffc0ff4b7424 */ /* 0x000fe200078e00ff */
[----:B------:R-:W-:Y:S01]  /*3060*/  USHF.L.U32 UR19, UR17, 0x6, URZ ;  /* 0x0000000611137899 */ /* 0x000fe200080006ff */
[----:B------:R-:W-:Y:S01]  /*3070*/  IMAD.MOV.U32 R74, RZ, RZ, -0x1 ;  /* 0xffffffffff4a7424 */ /* 0x000fe200078e00ff */
[----:B------:R-:W-:Y:S01]  /*3080*/  USGXT.U32 UR30, UR4, 0xe ;  /* 0x0000000e041e789a */ /* 0x000fe20008000000 */
[----:B------:R-:W-:Y:S01]  /*3090*/  IMAD.MOV.U32 R77, RZ, RZ, R65 ;  /* 0x000000ffff4d7224 */ /* 0x000fe200078e0041 */
[----:B------:R-:W-:-:S02]  /*30a0*/  USHF.R.U32.HI UR21, URZ, 0x4, UR8 ;  /* 0x00000004ff157899 */ /* 0x000fc40008011608 */
[----:B------:R-:W-:Y:S01]  /*30b0*/  USGXT.U32 UR8, UR20, 0xe ;  /* 0x0000000e1408789a */ /* 0x000fe20008000000 */
[----:B------:R-:W-:Y:S01]  /*30c0*/  IMAD.U32 R79, RZ, RZ, UR19 ;  /* 0x00000013ff4f7e24 */ /* 0x000fe2000f8e00ff */
[----:B------:R-:W-:Y:S01]  /*30d0*/  UIADD3 UR34, UP3, UPT, UR30, 0x2, URZ ;  /* 0x000000021e227890 */ /* 0x000fe2000ff7e0ff */
[----:B------:R-:W-:Y:S01]  /*30e0*/  UMOV UR5, URZ ;  /* 0x000000ff00057c82 */ /* 0x000fe20008000000 */
[----:B------:R-:W-:Y:S02]  /*30f0*/  USGXT.U32 UR4, UR21, 0xe ;  /* 0x0000000e1504789a */ /* 0x000fe40008000000 */
[----:B------:R-:W-:Y:S02]  /*3100*/  UIADD3 UR36, UP4, UPT, UR8, 0x1000080, URZ ;  /* 0x0100008008247890 */ /* 0x000fe4000ff9e0ff */
[----:B------:R-:W-:Y:S01]  /*3110*/  UIADD3.X UR35, UPT, UPT, UR5, 0x40004040, URZ, UP3, !UPT ;  /* 0x4000404005237890 */ /* 0x000fe20009ffe4ff */
[----:B------:R-:W-:Y:S01]  /*3120*/  UMOV UR6, URZ ;  /* 0x000000ff00067c82 */ /* 0x000fe20008000000 */
[----:B------:R-:W-:Y:S01]  /*3130*/  UMOV UR16, 0xfffffffe ;  /* 0xfffffffe00107882 */ /* 0x000fe20000000000 */
[----:B------:R-:W-:Y:S01]  /*3140*/  UMOV UR17, 0x7fffbfdf ;  /* 0x7fffbfdf00117882 */ /* 0x000fe20000000000 */
[----:B------:R-:W-:Y:S01]  /*3150*/  UISETP.NE.U32.AND UP2, UPT, UR22, URZ, UPT ;  /* 0x000000ff1600728c */ /* 0x000fe2000bf45070 */
[----:B------:R-:W-:Y:S01]  /*3160*/  UMOV UR31, 0x1 ;  /* 0x00000001001f7882 */ /* 0x000fe20000000000 */
[----:B------:R-:W0:Y:S01]  /*3170*/  LDCU UR44, c[0x0][0x3a8] ;  /* 0x00007500ff2c77ac */ /* 0x000e220008000800 */
[----:B------:R-:W-:-:S02]  /*3180*/  ULOP3.LUT UR33, UR8, 0x1000000, URZ, 0xfc, !UPT ;  /* 0x0100000008217892 */ /* 0x000fc4000f8efcff */
[----:B------:R-:W-:Y:S02]  /*3190*/  UIADD3.X UR37, UPT, UPT, UR6, 0x40004040, URZ, UP4, !UPT ;  /* 0x4000404006257890 */ /* 0x000fe4000a7fe4ff */
[----:B------:R-:W-:Y:S02]  /*31a0*/  UIADD3.64 UR16, UPT, UPT, UR4, -UR16, URZ ;  /* 0x8000001004107297 */ /* 0x000fe4000fffe0ff */
[----:B------:R-:W-:Y:S02]  /*31b0*/  UIADD3.64 UR38, UPT, UPT, UR34, 0x2, URZ ;  /* 0x0000000222267897 */ /* 0x000fe4000fffe0ff */
[----:B------:R-:W-:Y:S01]  /*31c0*/  UIADD3.64 UR40, UPT, UPT, UR34, 0x4, URZ ;  /* 0x0000000422287897 */ /* 0x000fe2000fffe0ff */
[----:B------:R-:W-:-:S11]  /*31d0*/  UMOV UR32, UR9 ;  /* 0x0000000900207c82 */ /* 0x000fd60008000000 */
.L_x_20:
[----:B0--3--:R-:W-:-:S04]  /*31e0*/  IMAD.WIDE R4, R77, 0x2, R58 ;  /* 0x000000024d047825 */ /* 0x009fc800078e023a */
[C---:B------:R-:W-:Y:S02]  /*31f0*/  IMAD.WIDE R6, R77.reuse, 0x2, R56 ;  /* 0x000000024d067825 */ /* 0x040fe400078e0238 */
[----:B------:R-:W2:Y:S02]  /*3200*/  LDG.E.U16 R4, desc[UR26][R4.64] ;  /* 0x0000001a04047981 */ /* 0x000ea4000c1e1500 */
[C---:B------:R-:W-:Y:S02]  /*3210*/  IMAD.WIDE R8, R77.reuse, 0x2, R54 ;  /* 0x000000024d087825 */ /* 0x040fe400078e0236 */
[----:B------:R-:W3:Y:S02]  /*3220*/  LDG.E.U16 R6, desc[UR26][R6.64] ;  /* 0x0000001a06067981 */ /* 0x000ee4000c1e1500 */
[C---:B------:R-:W-:Y:S02]  /*3230*/  IMAD.WIDE R10, R77.reuse, 0x2, R52 ;  /* 0x000000024d0a7825 */ /* 0x040fe400078e0234 */
[----:B------:R-:W4:Y:S02]  /*3240*/  LDG.E.U16 R8, desc[UR26][R8.64] ;  /* 0x0000001a08087981 */ /* 0x000f24000c1e1500 */
[----:B------:R-:W-:-:S02]  /*3250*/  IMAD.WIDE R12, R77, 0x2, R50 ;  /* 0x000000024d0c7825 */ /* 0x000fc400078e0232 */
[----:B------:R-:W5:Y:S02]  /*3260*/  LDG.E.U16 R10, desc[UR26][R10.64] ;  /* 0x0000001a0a0a7981 */ /* 0x000f64000c1e1500 */
[C---:B------:R-:W-:Y:S02]  /*3270*/  IMAD.WIDE R14, R77.reuse, 0x2, R48 ;  /* 0x000000024d0e7825 */ /* 0x040fe400078e0230 */
[----:B------:R-:W5:Y:S02]  /*3280*/  LDG.E.U16 R12, desc[UR26][R12.64] ;  /* 0x0000001a0c0c7981 */ /* 0x000f64000c1e1500 */
[C---:B------:R-:W-:Y:S02]  /*3290*/  IMAD.WIDE R16, R77.reuse, 0x2, R46 ;  /* 0x000000024d107825 */ /* 0x040fe400078e022e */
[----:B------:R-:W5:Y:S02]  /*32a0*/  LDG.E.U16 R14, desc[UR26][R14.64] ;  /* 0x0000001a0e0e7981 */ /* 0x000f64000c1e1500 */
[----:B------:R-:W-:-:S02]  /*32b0*/  IMAD.WIDE R18, R77, 0x2, R44 ;  /* 0x000000024d127825 */ /* 0x000fc400078e022c */
[----:B------:R-:W5:Y:S04]  /*32c0*/  LDG.E.U16 R16, desc[UR26][R16.64] ;  /* 0x0000001a10107981 */ /* 0x000f68000c1e1500 */
[----:B------:R-:W5:Y:S01]  /*32d0*/  LDG.E.U16 R18, desc[UR26][R18.64] ;  /* 0x0000001a12127981 */ /* 0x000f62000c1e1500 */
[----:B------:R-:W-:Y:S02]  /*32e0*/  UMOV UR8, 0x1 ;  /* 0x0000000100087882 */ /* 0x000fe40000000000 */
[----:B------:R-:W-:-:S04]  /*32f0*/  @!UP1 UIADD3 UR8, UPT, UPT, -UR8, 0x100000, URZ ;  /* 0x0010000008089890 */ /* 0x000fc8000fffe1ff */
[----:B------:R-:W-:Y:S02]  /*3300*/  @!UP1 USHF.L.U32 UR9, UR8, 0xb, URZ ;  /* 0x0000000b08099899 */ /* 0x000fe400080006ff */
[----:B------:R-:W-:Y:S01]  /*3310*/  @!UP1 USHF.L.U32 UR8, UR8, 0x1, URZ ;  /* 0x0000000108089899 */ /* 0x000fe200080006ff */
[----:B------:R-:W-:Y:S01]  /*3320*/  VOTEU.ALL UP3, P6 ;  /* 0x0000000000ff7886 */ /* 0x000fe20003060000 */
[----:B--2---:R1:W-:Y:S04]  /*3330*/  STS.U16 [R37+UR11+0x3000], R4 ;  /* 0x0030000425007988 */ /* 0x0043e8000800040b */
[----:B---3--:R1:W-:Y:S04]  /*3340*/  STS.U16 [R37+UR11+0x3200], R6 ;  /* 0x0032000625007988 */ /* 0x0083e8000800040b */
[----:B----4-:R1:W-:Y:S04]  /*3350*/  STS.U16 [R37+UR11+0x3400], R8 ;  /* 0x0034000825007988 */ /* 0x0103e8000800040b */
[----:B-----5:R1:W-:Y:S04]  /*3360*/  STS.U16 [R37+UR11+0x3600], R10 ;  /* 0x0036000a25007988 */ /* 0x0203e8000800040b */
[----:B------:R1:W-:Y:S04]  /*3370*/  STS.U16 [R37+UR11+0x3800], R12 ;  /* 0x0038000c25007988 */ /* 0x0003e8000800040b */
[----:B------:R1:W-:Y:S04]  /*3380*/  STS.U16 [R37+UR11+0x3a00], R14 ;  /* 0x003a000e25007988 */ /* 0x0003e8000800040b */
[----:B------:R1:W-:Y:S04]  /*3390*/  STS.U16 [R37+UR11+0x3c00], R16 ;  /* 0x003c001025007988 */ /* 0x0003e8000800040b */
[----:B------:R1:W-:Y:S01]  /*33a0*/  STS.U16 [R37+UR11+0x3e00], R18 ;  /* 0x003e001225007988 */ /* 0x0003e2000800040b */
[----:B------:R2:W-:Y:S06]  /*33b0*/  MEMBAR.ALL.CTA ;  /* 0x0000000000007992 */ /* 0x0005ec0000008000 */
[----:B--2---:R-:W-:Y:S04]  /*33c0*/  FENCE.VIEW.ASYNC.S ;  /* 0x00000000000073c6 */ /* 0x004fe80000000000 */
[----:B------:R-:W2:Y:S02]  /*33d0*/  FENCE.VIEW.ASYNC.S ;  /* 0x00000000000073c6 */ /* 0x000ea40000000000 */
[----:B--2---:R1:W2:Y:S02]  /*33e0*/  @!UP3 SYNCS.EXCH.64 URZ, [UR11+0x5010], UR8 ;  /* 0x005010080bffb5b2 */ /* 0x0042a40008000100 */
[----:B--2---:R-:W-:Y:S06]  /*33f0*/  BAR.SYNC.DEFER_BLOCKING 0x0 ;  /* 0x0000000000007b1d */ /* 0x004fec0000010000 */
[----:B-1----:R-:W-:Y:S05]  /*3400*/  BRA.U UP2, `(.L_x_16) ;  /* 0x00000001023c7547 */ /* 0x002fea000b800000 */
[----:B------:R-:W-:Y:S01]  /*3410*/  UIADD3 UR8, UPT, UPT, UR11, 0x5010, URZ ;  /* 0x000050100b087890 */ /* 0x000fe2000fffe0ff */
[----:B------:R-:W-:Y:S01]  /*3420*/  UMOV UR22, UR33 ;  /* 0x0000002100167c82 */ /* 0x000fe20008000000 */
[----:B------:R-:W-:Y:S01]  /*3430*/  UMOV UR23, 0x40004040 ;  /* 0x4000404000177882 */ /* 0x000fe20000000000 */
[----:B------:R-:W-:Y:S01]  /*3440*/  UMOV UR20, UR4 ;  /* 0x0000000400147c82 */ /* 0x000fe20008000000 */
[----:B------:R-:W-:Y:S01]  /*3450*/  UMOV UR21, 0x80004020 ;  /* 0x8000402000157882 */ /* 0x000fe20000000000 */
[----:B------:R-:W-:Y:S01]  /*3460*/  UMOV UR24, 0x0 ;  /* 0x0000000000187882 */ /* 0x000fe20000000000 */
[----:B------:R-:W-:Y:S01]  /*3470*/  UMOV UR25, 0x8108490 ;  /* 0x0810849000197882 */ /* 0x000fe20000000000 */
[----:B------:R-:W-:Y:S01]  /*3480*/  UMOV UR9, URZ ;  /* 0x000000ff00097c82 */ /* 0x000fe20008000000 */
[----:B------:R-:W-:Y:S01]  /*3490*/  UMOV UR42, 0x0 ;  /* 0x00000000002a7882 */ /* 0x000fe20000000000 */
[----:B------:R-:W-:Y:S01]  /*34a0*/  UMOV UR43, 0x8108490 ;  /* 0x08108490002b7882 */ /* 0x000fe20000000000 */
[----:B------:R1:W-:Y:S01]  /*34b0*/  UTCHMMA gdesc[UR22], gdesc[UR20], tmem[UR14], tmem[UR24], idesc[UR25], !UPT ;  /* 0x00ff1814160075ea */ /* 0x0003e2000f80000e */
[----:B------:R-:W-:Y:S01]  /*34c0*/  UMOV UR8, UR8 ;  /* 0x0000000800087c82 */ /* 0x000fe20008000000 */
[----:B------:R1:W-:Y:S01]  /*34d0*/  UTCHMMA gdesc[UR36], gdesc[UR16], tmem[UR14], tmem[UR42], idesc[UR43], UPT ;  /* 0x00ff2a10240075ea */ /* 0x0003e2000b80000e */
[----:B------:R1:W-:Y:S01]  /*34e0*/  UTCBAR [UR8], URZ ;  /* 0x000000ff080073e9 */ /* 0x0003e200080000ff */
[----:B------:R-:W-:-:S02]  /*34f0*/  NOP ;  /* 0x0000000000007918 */ /* 0x000fc40000000000 */
.L_x_16:
[----:B------:R-:W2:Y:S01]  /*3500*/  SYNCS.PHASECHK.TRANS64.TRYWAIT P0, [UR11+0x5010], RZ ;  /* 0x005010ffff0075a7 */ /* 0x000ea2000800110b */
[----:B------:R-:W-:-:S04]  /*3510*/  IADD3 R86, P1, PT, R38, R75, RZ ;  /* 0x0000004b26567210 */ /* 0x000fc80007f3e0ff */
[C---:B------:R-:W-:Y:S01]  /*3520*/  IADD3 R4, P3, PT, R86.reuse, 0x82, RZ ;  /* 0x0000008256047810 */ /* 0x040fe20007f7e0ff */
[----:B------:R-:W-:Y:S01]  /*3530*/  IMAD.X R78, RZ, RZ, R74, P1 ;  /* 0x000000ffff4e7224 */ /* 0x000fe200008e064a */
[C---:B------:R-:W-:Y:S02]  /*3540*/  IADD3 R98, P2, PT, R86.reuse, 0x80, RZ ;  /* 0x0000008056627810 */ /* 0x040fe40007f5e0ff */
[----:B------:R-:W-:Y:S01]  /*3550*/  IADD3 R6, P5, PT, R86, 0x83, RZ ;  /* 0x0000008356067810 */ /* 0x000fe20007fbe0ff */
[--C-:B------:R-:W-:Y:S01]  /*3560*/  IMAD.X R108, RZ, RZ, R78.reuse, P3 ;  /* 0x000000ffff6c7224 */ /* 0x100fe200018e064e */
[-C--:B------:R-:W-:Y:S01]  /*3570*/  ISETP.GT.U32.AND P1, PT, R4, R39.reuse, PT ;  /* 0x000000270400720c */ /* 0x080fe20003f24070 */
[--C-:B------:R-:W-:Y:S01]  /*3580*/  IMAD.X R107, RZ, RZ, R78.reuse, P2 ;  /* 0x000000ffff6b7224 */ /* 0x100fe200010e064e */
[----:B------:R-:W-:Y:S01]  /*3590*/  IADD3 R4, P4, PT, R86, 0x84, RZ ;  /* 0x0000008456047810 */ /* 0x000fe20007f9e0ff */
[----:B------:R-:W-:Y:S01]  /*35a0*/  IMAD.X R109, RZ, RZ, R78, P5 ;  /* 0x000000ffff6d7224 */ /* 0x000fe200028e064e */
[----:B------:R-:W-:-:S02]  /*35b0*/  ISETP.GT.U32.AND P2, PT, R6, R39, PT ;  /* 0x000000270600720c */ /* 0x000fc40003f44070 */
[----:B------:R-:W-:Y:S02]  /*35c0*/  ISETP.GT.U32.AND P3, PT, R4, R39, PT ;  /* 0x000000270400720c */ /* 0x000fe40003f64070 */
[----:B------:R-:W-:Y:S01]  /*35d0*/  IADD3 R96, P5, PT, R86, 0x85, RZ ;  /* 0x0000008556607810 */ /* 0x000fe20007fbe0ff */
[----:B--2---:R-:W-:-:S12]  /*35e0*/  @!P0 BRA `(.L_x_17) ;  /* 0x0000002800e08947 */ /* 0x004fd80003800000 */
.L_x_25:
[----:B------:R-:W-:Y:S01]  /*35f0*/  BAR.SYNC.DEFER_BLOCKING 0x0 ;  /* 0x0000000000007b1d */ /* 0x000fe20000010000 */
[--C-:B------:R-:W-:Y:S01]  /*3600*/  IMAD.X R110, RZ, RZ, R78.reuse, P4 ;  /* 0x000000ffff6e7224 */ /* 0x100fe200020e064e */
[C---:B------:R-:W-:Y:S01]  /*3610*/  IADD3 R100, P0, PT, R86.reuse, 0x86, RZ ;  /* 0x0000008656647810 */ /* 0x040fe20007f1e0ff */
[--C-:B------:R-:W-:Y:S01]  /*3620*/  IMAD.X R111, RZ, RZ, R78.reuse, P5 ;  /* 0x000000ffff6f7224 */ /* 0x100fe200028e064e */
[C---:B------:R-:W-:Y:S02]  /*3630*/  IADD3 R102, P4, PT, R86.reuse, 0x87, RZ ;  /* 0x0000008756667810 */ /* 0x040fe40007f9e0ff */
[C---:B------:R-:W-:Y:S01]  /*3640*/  IADD3 R104, P5, PT, R86.reuse, 0x88, RZ ;  /* 0x0000008856687810 */ /* 0x040fe20007fbe0ff */
[--C-:B------:R-:W-:Y:S01]  /*3650*/  IMAD.X R112, RZ, RZ, R78.reuse, P0 ;  /* 0x000000ffff707224 */ /* 0x100fe200000e064e */
[----:B------:R-:W-:Y:S01]  /*3660*/  LDTM.16dp32bit_t0_t15.x32 R4, tmem[UR15] ;  /* 0x0000000f000479ee */ /* 0x000fe20008a80000 */
[----:B------:R-:W2:Y:S01]  /*3670*/  LDTM.16dp32bit_t16_t31.x32 R4, tmem[UR15+0x20] ;  /* 0x0000200f000479ee */ /* 0x000ea20008aa0000 */
[--C-:B------:R-:W-:Y:S01]  /*3680*/  IMAD.X R105, RZ, RZ, R78.reuse, P4 ;  /* 0x000000ffff697224 */ /* 0x100fe200020e064e */
[C---:B------:R-:W-:Y:S01]  /*3690*/  IADD3 R106, P0, PT, R86.reuse, 0x89, RZ ;  /* 0x00000089566a7810 */ /* 0x040fe20007f1e0ff */
[----:B------:R-:W-:Y:S01]  /*36a0*/  IMAD.X R103, RZ, RZ, R78, P5 ;  /* 0x000000ffff677224 */ /* 0x000fe200028e064e */
[----:B------:R-:W-:-:S02]  /*36b0*/  IADD3 R94, P4, PT, R86, 0x8a, RZ ;  /* 0x0000008a565e7810 */ /* 0x000fc40007f9e0ff */
[C---:B------:R-:W-:Y:S01]  /*36c0*/  IADD3 R92, P5, PT, R86.reuse, 0x8b, RZ ;  /* 0x0000008b565c7810 */ /* 0x040fe20007fbe0ff */
[--C-:B------:R-:W-:Y:S01]  /*36d0*/  IMAD.X R101, RZ, RZ, R78.reuse, P0 ;  /* 0x000000ffff657224 */ /* 0x100fe200000e064e */
[C---:B------:R-:W-:Y:S01]  /*36e0*/  IADD3 R90, P0, PT, R86.reuse, 0x8c, RZ ;  /* 0x0000008c565a7810 */ /* 0x040fe20007f1e0ff */
[--C-:B------:R-:W-:Y:S01]  /*36f0*/  IMAD.X R99, RZ, RZ, R78.reuse, P4 ;  /* 0x000000ffff637224 */ /* 0x100fe200020e064e */
[C---:B------:R-:W-:Y:S01]  /*3700*/  IADD3 R88, P4, PT, R86.reuse, 0x8d, RZ ;  /* 0x0000008d56587810 */ /* 0x040fe20007f9e0ff */
[--C-:B------:R-:W-:Y:S01]  /*3710*/  IMAD.X R97, RZ, RZ, R78.reuse, P5 ;  /* 0x000000ffff617224 */ /* 0x100fe200028e064e */
[C---:B------:R-:W-:Y:S01]  /*3720*/  IADD3 R84, P5, PT, R86.reuse, 0x8e, RZ ;  /* 0x0000008e56547810 */ /* 0x040fe20007fbe0ff */
[--C-:B------:R-:W-:Y:S01]  /*3730*/  IMAD.X R95, RZ, RZ, R78.reuse, P0 ;  /* 0x000000ffff5f7224 */ /* 0x100fe200000e064e */
[----:B------:R-:W-:Y:S01]  /*3740*/  IADD3 R86, P0, PT, R86, 0x8f, RZ ;  /* 0x0000008f56567810 */ /* 0x000fe20007f1e0ff */
[--C-:B------:R-:W-:Y:S01]  /*3750*/  IMAD.X R93, RZ, RZ, R78.reuse, P4 ;  /* 0x000000ffff5d7224 */ /* 0x100fe200020e064e */
[-C--:B------:R-:W-:Y:S01]  /*3760*/  ISETP.GT.U32.AND P4, PT, R98, R39.reuse, PT ;  /* 0x000000276200720c */ /* 0x080fe20003f84070 */
[--C-:B------:R-:W-:Y:S01]  /*3770*/  IMAD.X R91, RZ, RZ, R78.reuse, P5 ;  /* 0x000000ffff5b7224 */ /* 0x100fe200028e064e */
[----:B------:R-:W-:Y:S01]  /*3780*/  IADD3 R89, P5, PT, R75, 0x80, RZ ;  /* 0x000000804b597810 */ /* 0x000fe20007fbe0ff */
[----:B------:R-:W-:Y:S01]  /*3790*/  IMAD.X R78, RZ, RZ, R78, P0 ;  /* 0x000000ffff4e7224 */ /* 0x000fe200000e064e */
[----:B------:R-:W-:Y:S01]  /*37a0*/  ISETP.GT.U32.AND.EX P4, PT, R107, RZ, PT, P4 ;  /* 0x000000ff6b00720c */ /* 0x000fe20003f84140 */
[----:B------:R-:W3:Y:S01]  /*37b0*/  @!P6 SYNCS.CCTL.IV [UR11+0x5010] ;  /* 0x00501000ff00e9b1 */ /* 0x000ee2000800000b */
[----:B------:R-:W-:Y:S01]  /*37c0*/  ISETP.GT.U32.AND P0, PT, R96, R39, PT ;  /* 0x000000276000720c */ /* 0x000fe20003f04070 */
[----:B------:R-:W-:-:S02]  /*37d0*/  IMAD.X R96, RZ, RZ, R74, P5 ;  /* 0x000000ffff607224 */ /* 0x000fc400028e064a */
[----:B0-2---:R-:W-:Y:S01]  /*37e0*/  FMUL R4, R4, UR44 ;  /* 0x0000002c04047c20 */ /* 0x005fe20008400000 */
[-C--:B------:R-:W-:Y:S01]  /*37f0*/  ISETP.GE.U32.AND P5, PT, R98, R39.reuse, PT ;  /* 0x000000276200720c */ /* 0x080fe20003fa6070 */
[----:B------:R-:W-:Y:S01]  /*3800*/  FMUL R9, R9, UR44 ;  /* 0x0000002c09097c20 */ /* 0x000fe20008400000 */
[----:B------:R-:W-:Y:S01]  /*3810*/  ISETP.GT.U32.AND.EX P1, PT, R108, RZ, PT, P1 ;  /* 0x000000ff6c00720c */ /* 0x000fe20003f24110 */
[----:B------:R-:W-:Y:S01]  /*3820*/  FMUL R7, R7, UR44 ;  /* 0x0000002c07077c20 */ /* 0x000fe20008400000 */
[----:B------:R-:W-:Y:S01]  /*3830*/  FSEL R87, R4, -INF , !P4 ;  /* 0xff80000004577808 */ /* 0x000fe20006000000 */
[----:B------:R-:W-:Y:S01]  /*3840*/  FMUL R4, R5, UR44 ;  /* 0x0000002c05047c20 */ /* 0x000fe20008400000 */
[----:B------:R-:W-:Y:S01]  /*3850*/  FMUL R5, R6, UR44 ;  /* 0x0000002c06057c20 */ /* 0x000fe20008400000 */
[----:B------:R-:W-:Y:S01]  /*3860*/  ISETP.GE.U32.AND.EX P5, PT, R107, RZ, PT, P5 ;  /* 0x000000ff6b00720c */ /* 0x000fe20003fa6150 */
[----:B------:R-:W-:Y:S01]  /*3870*/  FMUL R6, R8, UR44 ;  /* 0x0000002c08067c20 */ /* 0x000fe20008400000 */
[----:B------:R-:W-:Y:S01]  /*3880*/  ISETP.GT.U32.AND.EX P0, PT, R111, RZ, PT, P0 ;  /* 0x000000ff6f00720c */ /* 0x000fe20003f04100 */
[----:B------:R-:W-:Y:S01]  /*3890*/  FMUL R8, R10, UR44 ;  /* 0x0000002c0a087c20 */ /* 0x000fe20008400000 */
[-C--:B------:R-:W-:Y:S01]  /*38a0*/  ISETP.GT.U32.AND P4, PT, R100, R39.reuse, PT ;  /* 0x000000276400720c */ /* 0x080fe20003f84070 */
[----:B------:R-:W-:Y:S01]  /*38b0*/  FMUL R10, R12, UR44 ;  /* 0x0000002c0c0a7c20 */ /* 0x000fe20008400000 */
[----:B------:R-:W-:Y:S01]  /*38c0*/  FSEL R5, R5, -INF , !P1 ;  /* 0xff80000005057808 */ /* 0x000fe20004800000 */
[----:B------:R-:W-:Y:S01]  /*38d0*/  FMUL R11, R11, UR44 ;  /* 0x0000002c0b0b7c20 */ /* 0x000fe20008400000 */
[----:B------:R-:W-:Y:S01]  /*38e0*/  FSEL R4, R4, -INF , !P5 ;  /* 0xff80000004047808 */ /* 0x000fe20006800000 */
[----:B------:R-:W-:Y:S01]  /*38f0*/  FMUL R15, R15, UR44 ;  /* 0x0000002c0f0f7c20 */ /* 0x000fe20008400000 */
[-C--:B------:R-:W-:Y:S01]  /*3900*/  ISETP.GT.U32.AND P1, PT, R104, R39.reuse, PT ;  /* 0x000000276800720c */ /* 0x080fe20003f24070 */
[----:B------:R-:W-:Y:S01]  /*3910*/  FMUL R12, R14, UR44 ;  /* 0x0000002c0e0c7c20 */ /* 0x000fe20008400000 */
[----:B------:R-:W-:Y:S01]  /*3920*/  ISETP.GT.U32.AND.EX P3, PT, R110, RZ, PT, P3 ;  /* 0x000000ff6e00720c */ /* 0x000fe20003f64130 */
[----:B------:R-:W-:Y:S01]  /*3930*/  FMUL R13, R13, UR44 ;  /* 0x0000002c0d0d7c20 */ /* 0x000fe20008400000 */
[----:B------:R-:W-:Y:S01]  /*3940*/  FSEL R9, R9, -INF , !P0 ;  /* 0xff80000009097808 */ /* 0x000fe20004000000 */
[----:B------:R-:W-:Y:S01]  /*3950*/  FMUL R17, R17, UR44 ;  /* 0x0000002c11117c20 */ /* 0x000fe20008400000 */
[-C--:B------:R-:W-:Y:S01]  /*3960*/  ISETP.GT.U32.AND P5, PT, R102, R39.reuse, PT ;  /* 0x000000276600720c */ /* 0x080fe20003fa4070 */
[----:B------:R-:W-:Y:S01]  /*3970*/  FMUL R19, R19, UR44 ;  /* 0x0000002c13137c20 */ /* 0x000fe20008400000 */
[-C--:B------:R-:W-:Y:S01]  /*3980*/  ISETP.GT.U32.AND P0, PT, R92, R39.reuse, PT ;  /* 0x000000275c00720c */ /* 0x080fe20003f04070 */
[----:B------:R-:W-:Y:S01]  /*3990*/  FMUL R21, R21, UR44 ;  /* 0x0000002c15157c20 */ /* 0x000fe20008400000 */
[----:B------:R-:W-:Y:S01]  /*39a0*/  ISETP.GT.U32.AND.EX P2, PT, R109, RZ, PT, P2 ;  /* 0x000000ff6d00720c */ /* 0x000fe20003f44120 */
[----:B------:R-:W-:Y:S01]  /*39b0*/  FMUL R22, R22, UR44 ;  /* 0x0000002c16167c20 */ /* 0x000fe20008400000 */
[----:B------:R-:W-:Y:S01]  /*39c0*/  ISETP.GT.U32.AND.EX P4, PT, R112, RZ, PT, P4 ;  /* 0x000000ff7000720c */ /* 0x000fe20003f84140 */
[----:B------:R-:W-:Y:S01]  /*39d0*/  FMUL R23, R23, UR44 ;  /* 0x0000002c17177c20 */ /* 0x000fe20008400000 */
[----:B------:R-:W-:Y:S01]  /*39e0*/  FSEL R6, R6, -INF , !P3 ;  /* 0xff80000006067808 */ /* 0x000fe20005800000 */
[----:B------:R-:W-:Y:S01]  /*39f0*/  FMUL R24, R24, UR44 ;  /* 0x0000002c18187c20 */ /* 0x000fe20008400000 */
[----:B------:R-:W-:Y:S01]  /*3a00*/  ISETP.GT.U32.AND.EX P1, PT, R103, RZ, PT, P1 ;  /* 0x000000ff6700720c */ /* 0x000fe20003f24110 */
[----:B------:R-:W-:Y:S01]  /*3a10*/  FMUL R25, R25, UR44 ;  /* 0x0000002c19197c20 */ /* 0x000fe20008400000 */
[-C--:B------:R-:W-:Y:S01]  /*3a20*/  ISETP.GT.U32.AND P3, PT, R94, R39.reuse, PT ;  /* 0x000000275e00720c */ /* 0x080fe20003f64070 */
[----:B------:R-:W-:Y:S01]  /*3a30*/  FMUL R26, R26, UR44 ;  /* 0x0000002c1a1a7c20 */ /* 0x000fe20008400000 */
[----:B------:R-:W-:Y:S01]  /*3a40*/  ISETP.GT.U32.AND.EX P5, PT, R105, RZ, PT, P5 ;  /* 0x000000ff6900720c */ /* 0x000fe20003fa4150 */
[----:B------:R-:W-:Y:S01]  /*3a50*/  FMUL R27, R27, UR44 ;  /* 0x0000002c1b1b7c20 */ /* 0x000fe20008400000 */
[----:B------:R-:W-:Y:S01]  /*3a60*/  ISETP.GT.U32.AND.EX P0, PT, R97, RZ, PT, P0 ;  /* 0x000000ff6100720c */ /* 0x000fe20003f04100 */
[----:B------:R-:W-:Y:S01]  /*3a70*/  FMUL R29, R29, UR44 ;  /* 0x0000002c1d1d7c20 */ /* 0x000fe20008400000 */
[----:B------:R-:W-:Y:S01]  /*3a80*/  LOP3.LUT R14, R89, 0x1e, R38, 0xfe, !PT ;  /* 0x0000001e590e7812 */ /* 0x000fe200078efe26 */
[----:B------:R-:W-:Y:S01]  /*3a90*/  FMUL R28, R28, UR44 ;  /* 0x0000002c1c1c7c20 */ /* 0x000fe20008400000 */
[----:B------:R-:W-:Y:S01]  /*3aa0*/  FSEL R7, R7, -INF , !P2 ;  /* 0xff80000007077808 */ /* 0x000fe20005000000 */
[----:B------:R-:W-:Y:S01]  /*3ab0*/  FMUL R30, R30, UR44 ;  /* 0x0000002c1e1e7c20 */ /* 0x000fe20008400000 */
[----:B------:R-:W-:Y:S01]  /*3ac0*/  FSEL R8, R8, -INF , !P4 ;  /* 0xff80000008087808 */ /* 0x000fe20006000000 */
[----:B------:R-:W-:Y:S01]  /*3ad0*/  FMUL R31, R31, UR44 ;  /* 0x0000002c1f1f7c20 */ /* 0x000fe20008400000 */
[-C--:B------:R-:W-:Y:S01]  /*3ae0*/  ISETP.GT.U32.AND P2, PT, R106, R39.reuse, PT ;  /* 0x000000276a00720c */ /* 0x080fe20003f44070 */
[----:B------:R-:W-:Y:S01]  /*3af0*/  FMUL R32, R32, UR44 ;  /* 0x0000002c20207c20 */ /* 0x000fe20008400000 */
[-C--:B------:R-:W-:Y:S01]  /*3b00*/  ISETP.GT.U32.AND P4, PT, R90, R39.reuse, PT ;  /* 0x000000275a00720c */ /* 0x080fe20003f84070 */
[----:B------:R-:W-:Y:S01]  /*3b10*/  FMUL R33, R33, UR44 ;  /* 0x0000002c21217c20 */ /* 0x000fe20008400000 */
[----:B------:R-:W-:Y:S01]  /*3b20*/  FSEL R10, R10, -INF , !P1 ;  /* 0xff8000000a0a7808 */ /* 0x000fe20004800000 */
[----:B------:R-:W-:Y:S01]  /*3b30*/  FMUL R34, R34, UR44 ;  /* 0x0000002c22227c20 */ /* 0x000fe20008400000 */
[----:B------:R-:W-:Y:S01]  /*3b40*/  FSEL R11, R11, -INF , !P5 ;  /* 0xff8000000b0b7808 */ /* 0x000fe20006800000 */
[----:B------:R-:W-:Y:S01]  /*3b50*/  FMUL R35, R35, UR44 ;  /* 0x0000002c23237c20 */ /* 0x000fe20008400000 */
[----:B------:R-:W-:Y:S01]  /*3b60*/  ISETP.GT.U32.AND P1, PT, R84, R39, PT ;  /* 0x000000275400720c */ /* 0x000fe20003f24070 */
[----:B------:R-:W-:Y:S01]  /*3b70*/  NOP ;  /* 0x0000000000007918 */ /* 0x000fe20000000000 */
[----:B------:R-:W-:-:S02]  /*3b80*/  ISETP.GT.U32.AND.EX P3, PT, R99, RZ, PT, P3 ;  /* 0x000000ff6300720c */ /* 0x000fc40003f64130 */
[----:B------:R-:W-:Y:S02]  /*3b90*/  FSEL R15, R15, -INF , !P0 ;  /* 0xff8000000f0f7808 */ /* 0x000fe40004000000 */
[-C--:B------:R-:W-:Y:S02]  /*3ba0*/  ISETP.GT.U32.AND P5, PT, R88, R39.reuse, PT ;  /* 0x000000275800720c */ /* 0x080fe40003fa4070 */
[----:B------:R-:W-:Y:S02]  /*3bb0*/  LOP3.LUT R84, R89, 0x1f, R38, 0xfe, !PT ;  /* 0x0000001f59547812 */ /* 0x000fe400078efe26 */
[----:B------:R-:W-:Y:S01]  /*3bc0*/  ISETP.GT.U32.AND P0, PT, R14, R39, PT ;  /* 0x000000270e00720c */ /* 0x000fe20003f04070 */
[----:B------:R-:W-:Y:S01]  /*3bd0*/  FMUL R14, R16, UR44 ;  /* 0x0000002c100e7c20 */ /* 0x000fe20008400000 */
[----:B------:R-:W-:Y:S02]  /*3be0*/  ISETP.GT.U32.AND.EX P2, PT, R101, RZ, PT, P2 ;  /* 0x000000ff6500720c */ /* 0x000fe40003f44120 */
[----:B------:R-:W-:-:S02]  /*3bf0*/  ISETP.GT.U32.AND.EX P4, PT, R95, RZ, PT, P4 ;  /* 0x000000ff5f00720c */ /* 0x000fc40003f84140 */
[----:B------:R-:W-:Y:S02]  /*3c00*/  FSEL R12, R12, -INF , !P3 ;  /* 0xff8000000c0c7808 */ /* 0x000fe40005800000 */
[--C-:B------:R-:W-:Y:S02]  /*3c10*/  LOP3.LUT R16, R89, 0x1d, R38.reuse, 0xfe, !PT ;  /* 0x0000001d59107812 */ /* 0x100fe400078efe26 */
[----:B------:R-:W-:Y:S02]  /*3c20*/  ISETP.GT.U32.AND P3, PT, R84, R39, PT ;  /* 0x000000275400720c */ /* 0x000fe40003f64070 */
[----:B------:R-:W-:Y:S02]  /*3c30*/  ISETP.GT.U32.AND.EX P5, PT, R93, RZ, PT, P5 ;  /* 0x000000ff5d00720c */ /* 0x000fe40003fa4150 */
[----:B------:R-:W-:Y:S02]  /*3c40*/  LOP3.LUT R84, R89, 0x1c, R38, 0xfe, !PT ;  /* 0x0000001c59547812 */ /* 0x000fe400078efe26 */
[----:B------:R-:W-:-:S02]  /*3c50*/  FSEL R13, R13, -INF , !P2 ;  /* 0xff8000000d0d7808 */ /* 0x000fc40005000000 */
[----:B------:R-:W-:Y:S02]  /*3c60*/  FSEL R14, R14, -INF , !P4 ;  /* 0xff8000000e0e7808 */ /* 0x000fe40006000000 */
[-C--:B------:R-:W-:Y:S02]  /*3c70*/  ISETP.GT.U32.AND P2, PT, R86, R39.reuse, PT ;  /* 0x000000275600720c */ /* 0x080fe40003f44070 */
[-C--:B------:R-:W-:Y:S01]  /*3c80*/  ISETP.GT.U32.AND P4, PT, R16, R39.reuse, PT ;  /* 0x000000271000720c */ /* 0x080fe20003f84070 */
[----:B------:R-:W-:Y:S01]  /*3c90*/  FMUL R16, R18, UR44 ;  /* 0x0000002c12107c20 */ /* 0x000fe20008400000 */
[----:B------:R-:W-:Y:S02]  /*3ca0*/  FSEL R17, R17, -INF , !P5 ;  /* 0xff80000011117808 */ /* 0x000fe40006800000 */
[----:B------:R-:W-:Y:S02]  /*3cb0*/  ISETP.GT.U32.AND P5, PT, R84, R39, PT ;  /* 0x000000275400720c */ /* 0x000fe40003fa4070 */
[----:B------:R-:W-:-:S02]  /*3cc0*/  ISETP.GT.U32.AND.EX P1, PT, R91, RZ, PT, P1 ;  /* 0x000000ff5b00720c */ /* 0x000fc40003f24110 */
[C-C-:B------:R-:W-:Y:S02]  /*3cd0*/  LOP3.LUT R84, R89.reuse, 0x10, R38.reuse, 0xfe, !PT ;  /* 0x0000001059547812 */ /* 0x140fe400078efe26 */
[----:B------:R-:W-:Y:S02]  /*3ce0*/  ISETP.GT.U32.AND.EX P2, PT, R78, RZ, PT, P2 ;  /* 0x000000ff4e00720c */ /* 0x000fe40003f44120 */
[----:B------:R-:W-:Y:S02]  /*3cf0*/  LOP3.LUT R18, R89, 0x11, R38, 0xfe, !PT ;  /* 0x0000001159127812 */ /* 0x000fe400078efe26 */
[----:B------:R-:W-:Y:S02]  /*3d00*/  FSEL R16, R16, -INF , !P1 ;  /* 0xff80000010107808 */ /* 0x000fe40004800000 */
[----:B------:R-:W-:Y:S02]  /*3d10*/  ISETP.GT.U32.AND P1, PT, R84, R39, PT ;  /* 0x000000275400720c */ /* 0x000fe40003f24070 */
[----:B------:R-:W-:-:S02]  /*3d20*/  FSEL R19, R19, -INF , !P2 ;  /* 0xff80000013137808 */ /* 0x000fc40005000000 */
[----:B------:R-:W-:Y:S01]  /*3d30*/  ISETP.GT.U32.AND P2, PT, R18, R39, PT ;  /* 0x000000271200720c */ /* 0x000fe20003f44070 */
[----:B------:R-:W-:Y:S01]  /*3d40*/  FMUL R18, R20, UR44 ;  /* 0x0000002c14127c20 */ /* 0x000fe20008400000 */
[C---:B------:R-:W-:Y:S02]  /*3d50*/  ISETP.GT.U32.AND.EX P1, PT, R96.reuse, RZ, PT, P1 ;  /* 0x000000ff6000720c */ /* 0x040fe40003f24110 */
[C-C-:B------:R-:W-:Y:S02]  /*3d60*/  LOP3.LUT R78, R89.reuse, 0x12, R38.reuse, 0xfe, !PT ;  /* 0x00000012594e7812 */ /* 0x140fe400078efe26 */
[----:B------:R-:W-:Y:S02]  /*3d70*/  ISETP.GT.U32.AND.EX P2, PT, R96, RZ, PT, P2 ;  /* 0x000000ff6000720c */ /* 0x000fe40003f44120 */
[----:B------:R-:W-:Y:S02]  /*3d80*/  FSEL R18, R18, -INF , !P1 ;  /* 0xff80000012127808 */ /* 0x000fe40004800000 */
[----:B------:R-:W-:-:S02]  /*3d90*/  LOP3.LUT R20, R89, 0x13, R38, 0xfe, !PT ;  /* 0x0000001359147812 */ /* 0x000fc400078efe26 */
[-C--:B------:R-:W-:Y:S02]  /*3da0*/  ISETP.GT.U32.AND P1, PT, R78, R39.reuse, PT ;  /* 0x000000274e00720c */ /* 0x080fe40003f24070 */
[----:B------:R-:W-:Y:S02]  /*3db0*/  FSEL R21, R21, -INF , !P2 ;  /* 0xff80000015157808 */ /* 0x000fe40005000000 */
[----:B------:R-:W-:Y:S02]  /*3dc0*/  ISETP.GT.U32.AND P2, PT, R20, R39, PT ;  /* 0x000000271400720c */ /* 0x000fe40003f44070 */
[C---:B------:R-:W-:Y:S02]  /*3dd0*/  ISETP.GT.U32.AND.EX P1, PT, R96.reuse, RZ, PT, P1 ;  /* 0x000000ff6000720c */ /* 0x040fe40003f24110 */
[----:B------:R-:W-:Y:S02]  /*3de0*/  LOP3.LUT R78, R89, 0x14, R38, 0xfe, !PT ;  /* 0x00000014594e7812 */ /* 0x000fe400078efe26 */
[----:B------:R-:W-:-:S02]  /*3df0*/  ISETP.GT.U32.AND.EX P2, PT, R96, RZ, PT, P2 ;  /* 0x000000ff6000720c */ /* 0x000fc40003f44120 */
[----:B------:R-:W-:Y:S02]  /*3e00*/  FSEL R22, R22, -INF , !P1 ;  /* 0xff80000016167808 */ /* 0x000fe40004800000 */
[----:B------:R-:W-:Y:S02]  /*3e10*/  LOP3.LUT R20, R89, 0x15, R38, 0xfe, !PT ;  /* 0x0000001559147812 */ /* 0x000fe400078efe26 */
[-C--:B------:R-:W-:Y:S02]  /*3e20*/  ISETP.GT.U32.AND P1, PT, R78, R39.reuse, PT ;  /* 0x000000274e00720c */ /* 0x080fe40003f24070 */
[----:B------:R-:W-:Y:S02]  /*3e30*/  FSEL R23, R23, -INF , !P2 ;  /* 0xff80000017177808 */ /* 0x000fe40005000000 */
[----:B------:R-:W-:Y:S02]  /*3e40*/  ISETP.GT.U32.AND P2, PT, R20, R39, PT ;  /* 0x000000271400720c */ /* 0x000fe40003f44070 */
[----:B------:R-:W-:-:S02]  /*3e50*/  ISETP.GT.U32.AND.EX P1, PT, R96, RZ, PT, P1 ;  /* 0x000000ff6000720c */ /* 0x000fc40003f24110 */
[----:B------:R-:W-:Y:S02]  /*3e60*/  LOP3.LUT R20, R89, 0x17, R38, 0xfe, !PT ;  /* 0x0000001759147812 */ /* 0x000fe400078efe26 */
[----:B------:R-:W-:Y:S02]  /*3e70*/  FSEL R24, R24, -INF , !P1 ;  /* 0xff80000018187808 */ /* 0x000fe40004800000 */
[----:B------:R-:W-:Y:S02]  /*3e80*/  ISETP.GT.U32.AND P1, PT, R20, R39, PT ;  /* 0x000000271400720c */ /* 0x000fe40003f24070 */
[----:B------:R-:W-:Y:S02]  /*3e90*/  FMNMX3 R20, R87, R4, R5, !PT ;  /* 0x0000000457147276 */ /* 0x000fe40007800005 */
[----:B------:R-:W-:Y:S02]  /*3ea0*/  ISETP.GT.U32.AND.EX P2, PT, R96, RZ, PT, P2 ;  /* 0x000000ff6000720c */ /* 0x000fe40003f44120 */
[----:B------:R-:W-:-:S02]  /*3eb0*/  FMNMX3 R20, R20, R7, R6, !PT ;  /* 0x0000000714147276 */ /* 0x000fc40007800006 */
[----:B------:R-:W-:Y:S02]  /*3ec0*/  LOP3.LUT R78, R89, 0x16, R38, 0xfe, !PT ;  /* 0x00000016594e7812 */ /* 0x000fe400078efe26 */
[----:B------:R-:W-:Y:S02]  /*3ed0*/  FMNMX3 R20, R20, R9, R8, !PT ;  /* 0x0000000914147276 */ /* 0x000fe40007800008 */
[----:B------:R-:W-:Y:S02]  /*3ee0*/  FSEL R91, R25, -INF , !P2 ;  /* 0xff800000195b7808 */ /* 0x000fe40005000000 */
[----:B------:R-:W-:Y:S02]  /*3ef0*/  FMNMX3 R20, R20, R11, R10, !PT ;  /* 0x0000000b14147276 */ /* 0x000fe4000780000a */
[----:B------:R-:W-:Y:S02]  /*3f00*/  ISETP.GT.U32.AND P2, PT, R78, R39, PT ;  /* 0x000000274e00720c */ /* 0x000fe40003f44070 */
[----:B------:R-:W-:-:S02]  /*3f10*/  FMNMX3 R20, R20, R13, R12, !PT ;  /* 0x0000000d14147276 */ /* 0x000fc4000780000c */
[----:B------:R-:W-:Y:S02]  /*3f20*/  ISETP.GT.U32.AND.EX P2, PT, R96, RZ, PT, P2 ;  /* 0x000000ff6000720c */ /* 0x000fe40003f44120 */
[----:B------:R-:W-:Y:S02]  /*3f30*/  FMNMX3 R20, R20, R15, R14, !PT ;  /* 0x0000000f14147276 */ /* 0x000fe4000780000e */
[----:B------:R-:W-:Y:S02]  /*3f40*/  LOP3.LUT R78, R89, 0x19, R38, 0xfe, !PT ;  /* 0x00000019594e7812 */ /* 0x000fe400078efe26 */
[----:B------:R-:W-:Y:S02]  /*3f50*/  FMNMX3 R20, R20, R17, R16, !PT ;  /* 0x0000001114147276 */ /* 0x000fe40007800010 */
[----:B------:R-:W-:Y:S02]  /*3f60*/  ISETP.GT.U32.AND.EX P1, PT, R96, RZ, PT, P1 ;  /* 0x000000ff6000720c */ /* 0x000fe40003f24110 */
[----:B------:R-:W-:-:S02]  /*3f70*/  FSEL R90, R26, -INF , !P2 ;  /* 0xff8000001a5a7808 */ /* 0x000fc40005000000 */
[----:B------:R-:W-:Y:S02]  /*3f80*/  LOP3.LUT R84, R89, 0x18, R38, 0xfe, !PT ;  /* 0x0000001859547812 */ /* 0x000fe400078efe26 */
[----:B------:R-:W-:Y:S02]  /*3f90*/  ISETP.GT.U32.AND P2, PT, R78, R39, PT ;  /* 0x000000274e00720c */ /* 0x000fe40003f44070 */
[----:B------:R-:W-:Y:S02]  /*3fa0*/  FMNMX3 R20, R20, R19, R18, !PT ;  /* 0x0000001314147276 */ /* 0x000fe40007800012 */
[----:B------:R-:W-:Y:S02]  /*3fb0*/  FSEL R93, R27, -INF , !P1 ;  /* 0xff8000001b5d7808 */ /* 0x000fe40004800000 */
[----:B------:R-:W-:Y:S02]  /*3fc0*/  ISETP.GT.U32.AND P1, PT, R84, R39, PT ;  /* 0x000000275400720c */ /* 0x000fe40003f24070 */
[----:B------:R-:W-:-:S02]  /*3fd0*/  ISETP.GT.U32.AND.EX P2, PT, R96, RZ, PT, P2 ;  /* 0x000000ff6000720c */ /* 0x000fc40003f44120 */
[----:B------:R-:W-:Y:S02]  /*3fe0*/  LOP3.LUT R78, R89, 0x1a, R38, 0xfe, !PT ;  /* 0x0000001a594e7812 */ /* 0x000fe400078efe26 */
[----:B------:R-:W-:Y:S02]  /*3ff0*/  FMNMX3 R20, R20, R21, R22, !PT ;  /* 0x0000001514147276 */ /* 0x000fe40007800016 */
[----:B------:R-:W-:Y:S02]  /*4000*/  ISETP.GT.U32.AND.EX P1, PT, R96, RZ, PT, P1 ;  /* 0x000000ff6000720c */ /* 0x000fe40003f24110 */
[----:B------:R-:W-:Y:S02]  /*4010*/  FSEL R95, R29, -INF , !P2 ;  /* 0xff8000001d5f7808 */ /* 0x000fe40005000000 */
[----:B------:R-:W-:Y:S02]  /*4020*/  LOP3.LUT R26, R89, 0x1b, R38, 0xfe, !PT ;  /* 0x0000001b591a7812 */ /* 0x000fe400078efe26 */
[----:B------:R-:W-:-:S02]  /*4030*/  ISETP.GT.U32.AND P2, PT, R78, R39, PT ;  /* 0x000000274e00720c */ /* 0x000fc40003f44070 */
[----:B------:R-:W-:Y:S02]  /*4040*/  FMNMX3 R20, R20, R23, R24, !PT ;  /* 0x0000001714147276 */ /* 0x000fe40007800018 */
[----:B------:R-:W-:Y:S02]  /*4050*/  FSEL R92, R28, -INF , !P1 ;  /* 0xff8000001c5c7808 */ /* 0x000fe40004800000 */
[----:B------:R-:W-:Y:S02]  /*4060*/  ISETP.GT.U32.AND P1, PT, R26, R39, PT ;  /* 0x000000271a00720c */ /* 0x000fe40003f24070 */
[----:B------:R-:W-:Y:S02]  /*4070*/  ISETP.GT.U32.AND.EX P2, PT, R96, RZ, PT, P2 ;  /* 0x000000ff6000720c */ /* 0x000fe40003f44120 */
[----:B------:R-:W-:Y:S02]  /*4080*/  FMNMX3 R20, R20, R91, R90, !PT ;  /* 0x0000005b14147276 */ /* 0x000fe4000780005a */
[----:B------:R-:W-:-:S02]  /*4090*/  ISETP.GT.U32.AND.EX P5, PT, R96, RZ, PT, P5 ;  /* 0x000000ff6000720c */ /* 0x000fc40003fa4150 */
[----:B------:R-:W-:Y:S02]  /*40a0*/  ISETP.GT.U32.AND.EX P1, PT, R96, RZ, PT, P1 ;  /* 0x000000ff6000720c */ /* 0x000fe40003f24110 */
[----:B------:R-:W-:Y:S02]  /*40b0*/  FSEL R94, R30, -INF , !P2 ;  /* 0xff8000001e5e7808 */ /* 0x000fe40005000000 */
[----:B------:R-:W-:Y:S02]  /*40c0*/  FMNMX3 R20, R20, R93, R92, !PT ;  /* 0x0000005d14147276 */ /* 0x000fe4000780005c */
[C---:B------:R-:W-:Y:S02]  /*40d0*/  ISETP.GT.U32.AND.EX P3, PT, R96.reuse, RZ, PT, P3 ;  /* 0x000000ff6000720c */ /* 0x040fe40003f64130 */
[C---:B------:R-:W-:Y:S02]  /*40e0*/  ISETP.GT.U32.AND.EX P0, PT, R96.reuse, RZ, PT, P0 ;  /* 0x000000ff6000720c */ /* 0x040fe40003f04100 */
[----:B------:R-:W-:-:S02]  /*40f0*/  ISETP.GT.U32.AND.EX P4, PT, R96, RZ, PT, P4 ;  /* 0x000000ff6000720c */ /* 0x000fc40003f84140 */
[----:B------:R-:W-:Y:S02]  /*4100*/  FSEL R96, R31, -INF , !P1 ;  /* 0xff8000001f607808 */ /* 0x000fe40004800000 */
[----:B------:R-:W-:Y:S02]  /*4110*/  FSEL R97, R32, -INF , !P5 ;  /* 0xff80000020617808 */ /* 0x000fe40006800000 */
[----:B------:R-:W-:Y:S02]  /*4120*/  FMNMX3 R20, R20, R95, R94, !PT ;  /* 0x0000005f14147276 */ /* 0x000fe4000780005e */
[----:B------:R-:W-:Y:S02]  /*4130*/  FSEL R101, R33, -INF , !P4 ;  /* 0xff80000021657808 */ /* 0x000fe40006000000 */
[----:B------:R-:W-:Y:S02]  /*4140*/  FSEL R98, R34, -INF , !P0 ;  /* 0xff80000022627808 */ /* 0x000fe40004000000 */
[----:B------:R-:W-:-:S02]  /*4150*/  FMNMX3 R20, R20, R96, R97, !PT ;  /* 0x0000006014147276 */ /* 0x000fc40007800061 */
[----:B------:R-:W-:Y:S02]  /*4160*/  FSEL R99, R35, -INF , !P3 ;  /* 0xff80000023637808 */ /* 0x000fe40005800000 */
[----:B------:R-:W-:-:S04]  /*4170*/  FMNMX3 R20, R20, R101, R98, !PT ;  /* 0x0000006514147276 */ /* 0x000fc80007800062 */
[----:B------:R-:W-:-:S05]  /*4180*/  FMNMX R26, R99, R20, !PT ;  /* 0x00000014631a7209 */ /* 0x000fca0007800000 */
[----:B------:R-:W0:Y:S02]  /*4190*/  SHFL.BFLY PT, R20, R26, 0x10, 0x1f ;  /* 0x0e001f001a147f89 */ /* 0x000e2400000e0000 */
[----:B0-----:R-:W-:-:S05]  /*41a0*/  FMNMX3 R20, R26, R20, R85, !PT ;  /* 0x000000141a147276 */ /* 0x001fca0007800055 */
[--C-:B------:R-:W-:Y:S01]  /*41b0*/  FADD R87, R87, -R20.reuse ;  /* 0x8000001457577221 */ /* 0x100fe20000000000 */
[--C-:B------:R-:W-:Y:S01]  /*41c0*/  FADD R4, R4, -R20.reuse ;  /* 0x8000001404047221 */ /* 0x100fe20000000000 */
[--C-:B------:R-:W-:Y:S01]  /*41d0*/  FADD R5, R5, -R20.reuse ;  /* 0x8000001405057221 */ /* 0x100fe20000000000 */
[--C-:B------:R-:W-:Y:S01]  /*41e0*/  FADD R7, R7, -R20.reuse ;  /* 0x8000001407077221 */ /* 0x100fe20000000000 */
[----:B------:R-:W-:Y:S01]  /*41f0*/  FMUL R25, R87, 1.4426950216293334961 ;  /* 0x3fb8aa3b57197820 */ /* 0x000fe20000400000 */
[----:B------:R-:W-:Y:S01]  /*4200*/  FMUL R4, R4, 1.4426950216293334961 ;  /* 0x3fb8aa3b04047820 */ /* 0x000fe20000400000 */
[----:B------:R-:W-:Y:S01]  /*4210*/  FMUL R5, R5, 1.4426950216293334961 ;  /* 0x3fb8aa3b05057820 */ /* 0x000fe20000400000 */
[----:B------:R-:W-:Y:S01]  /*4220*/  FMUL R7, R7, 1.4426950216293334961 ;  /* 0x3fb8aa3b07077820 */ /* 0x000fe20000400000 */
[--C-:B------:R-:W-:Y:S01]  /*4230*/  FADD R6, R6, -R20.reuse ;  /* 0x8000001406067221 */ /* 0x100fe20000000000 */
[----:B------:R0:W-:Y:S01]  /*4240*/  MUFU.EX2 R28, R4 ;  /* 0x00000004001c7308 */ /* 0x0001e20000000800 */
[--C-:B------:R-:W-:Y:S01]  /*4250*/  FADD R9, R9, -R20.reuse ;  /* 0x8000001409097221 */ /* 0x100fe20000000000 */
[--C-:B------:R-:W-:Y:S01]  /*4260*/  FADD R8, R8, -R20.reuse ;  /* 0x8000001408087221 */ /* 0x100fe20000000000 */
[----:B------:R-:W-:Y:S01]  /*4270*/  FMUL R6, R6, 1.4426950216293334961 ;  /* 0x3fb8aa3b06067820 */ /* 0x000fe20000400000 */
[--C-:B------:R-:W-:Y:S01]  /*4280*/  FADD R11, R11, -R20.reuse ;  /* 0x800000140b0b7221 */ /* 0x100fe20000000000 */
[----:B------:R-:W-:Y:S01]  /*4290*/  FMUL R9, R9, 1.4426950216293334961 ;  /* 0x3fb8aa3b09097820 */ /* 0x000fe20000400000 */
[----:B------:R-:W-:Y:S01]  /*42a0*/  FMUL R8, R8, 1.4426950216293334961 ;  /* 0x3fb8aa3b08087820 */ /* 0x000fe20000400000 */
[--C-:B------:R-:W-:Y:S01]  /*42b0*/  FADD R10, R10, -R20.reuse ;  /* 0x800000140a0a7221 */ /* 0x100fe20000000000 */
[----:B------:R-:W2:Y:S01]  /*42c0*/  MUFU.EX2 R25, R25 ;  /* 0x0000001900197308 */ /* 0x000ea20000000800 */
[----:B------:R-:W-:Y:S01]  /*42d0*/  FMUL R11, R11, 1.4426950216293334961 ;  /* 0x3fb8aa3b0b0b7820 */ /* 0x000fe20000400000 */
[--C-:B------:R-:W-:Y:S01]  /*42e0*/  FADD R13, R13, -R20.reuse ;  /* 0x800000140d0d7221 */ /* 0x100fe20000000000 */
[----:B------:R-:W-:Y:S01]  /*42f0*/  FMUL R10, R10, 1.4426950216293334961 ;  /* 0x3fb8aa3b0a0a7820 */ /* 0x000fe20000400000 */
[--C-:B------:R-:W-:Y:S01]  /*4300*/  FADD R12, R12, -R20.reuse ;  /* 0x800000140c0c7221 */ /* 0x100fe20000000000 */
[--C-:B------:R-:W-:Y:S01]  /*4310*/  FADD R15, R15, -R20.reuse ;  /* 0x800000140f0f7221 */ /* 0x100fe20000000000 */
[----:B------:R-:W-:Y:S01]  /*4320*/  FMUL R13, R13, 1.4426950216293334961 ;  /* 0x3fb8aa3b0d0d7820 */ /* 0x000fe20000400000 */
[--C-:B------:R-:W-:Y:S01]  /*4330*/  FADD R14, R14, -R20.reuse ;  /* 0x800000140e0e7221 */ /* 0x100fe20000000000 */
[----:B------:R2:W4:Y:S01]  /*4340*/  MUFU.EX2 R26, R5 ;  /* 0x00000005001a7308 */ /* 0x0005220000000800 */
[----:B------:R-:W-:Y:S01]  /*4350*/  FMUL R12, R12, 1.4426950216293334961 ;  /* 0x3fb8aa3b0c0c7820 */ /* 0x000fe20000400000 */
[----:B------:R-:W-:Y:S01]  /*4360*/  FMUL R15, R15, 1.4426950216293334961 ;  /* 0x3fb8aa3b0f0f7820 */ /* 0x000fe20000400000 */
[----:B------:R-:W-:Y:S01]  /*4370*/  FMUL R14, R14, 1.4426950216293334961 ;  /* 0x3fb8aa3b0e0e7820 */ /* 0x000fe20000400000 */
[--C-:B------:R-:W-:Y:S01]  /*4380*/  FADD R17, R17, -R20.reuse ;  /* 0x8000001411117221 */ /* 0x100fe20000000000 */
[--C-:B------:R-:W-:Y:S01]  /*4390*/  FADD R16, R16, -R20.reuse ;  /* 0x8000001410107221 */ /* 0x100fe20000000000 */
[--C-:B------:R-:W-:Y:S01]  /*43a0*/  FADD R19, R19, -R20.reuse ;  /* 0x8000001413137221 */ /* 0x100fe20000000000 */
[----:B0-----:R-:W-:Y:S01]  /*43b0*/  FADD R4, R91, -R20 ;  /* 0x800000145b047221 */ /* 0x001fe20000000000 */
[----:B------:R-:W0:Y:S01]  /*43c0*/  MUFU.EX2 R29, R7 ;  /* 0x00000007001d7308 */ /* 0x000e220000000800 */
[----:B--2---:R-:W-:Y:S01]  /*43d0*/  FADD R5, R25, R28 ;  /* 0x0000001c19057221 */ /* 0x004fe20000000000 */
[----:B------:R-:W-:Y:S01]  /*43e0*/  FMUL R17, R17, 1.4426950216293334961 ;  /* 0x3fb8aa3b11117820 */ /* 0x000fe20000400000 */
[----:B------:R-:W-:Y:S01]  /*43f0*/  FMUL R16, R16, 1.4426950216293334961 ;  /* 0x3fb8aa3b10107820 */ /* 0x000fe20000400000 */
[----:B------:R-:W-:Y:S01]  /*4400*/  FMUL R19, R19, 1.4426950216293334961 ;  /* 0x3fb8aa3b13137820 */ /* 0x000fe20000400000 */
[--C-:B------:R-:W-:Y:S01]  /*4410*/  FADD R18, R18, -R20.reuse ;  /* 0x8000001412127221 */ /* 0x100fe20000000000 */
[--C-:B------:R-:W-:Y:S01]  /*4420*/  FADD R21, R21, -R20.reuse ;  /* 0x8000001415157221 */ /* 0x100fe20000000000 */
[--C-:B------:R-:W-:Y:S01]  /*4430*/  FADD R22, R22, -R20.reuse ;  /* 0x8000001416167221 */ /* 0x100fe20000000000 */
[----:B------:R4:W2:Y:S01]  /*4440*/  MUFU.EX2 R27, R6 ;  /* 0x00000006001b7308 */ /* 0x0008a20000000800 */
[----:B------:R-:W-:Y:S01]  /*4450*/  FMUL R18, R18, 1.4426950216293334961 ;  /* 0x3fb8aa3b12127820 */ /* 0x000fe20000400000 */
[----:B------:R-:W-:Y:S01]  /*4460*/  FMUL R21, R21, 1.4426950216293334961 ;  /* 0x3fb8aa3b15157820 */ /* 0x000fe20000400000 */
[----:B------:R-:W-:Y:S01]  /*4470*/  FMUL R22, R22, 1.4426950216293334961 ;  /* 0x3fb8aa3b16167820 */ /* 0x000fe20000400000 */
[--C-:B------:R-:W-:Y:S01]  /*4480*/  FADD R23, R23, -R20.reuse ;  /* 0x8000001417177221 */ /* 0x100fe20000000000 */
[--C-:B------:R-:W-:Y:S01]  /*4490*/  FADD R24, R24, -R20.reuse ;  /* 0x8000001418187221 */ /* 0x100fe20000000000 */
[--C-:B------:R-:W-:Y:S01]  /*44a0*/  FADD R97, R97, -R20.reuse ;  /* 0x8000001461617221 */ /* 0x100fe20000000000 */
[--C-:B------:R-:W-:Y:S01]  /*44b0*/  FADD R101, R101, -R20.reuse ;  /* 0x8000001465657221 */ /* 0x100fe20000000000 */
[----:B------:R-:W5:Y:S01]  /*44c0*/  MUFU.EX2 R32, R9 ;  /* 0x0000000900207308 */ /* 0x000f620000000800 */
[----:B----4-:R-:W-:Y:S01]  /*44d0*/  FADD R6, R26, R5 ;  /* 0x000000051a067221 */ /* 0x010fe20000000000 */
[----:B------:R-:W-:Y:S01]  /*44e0*/  FMUL R5, R4, 1.4426950216293334961 ;  /* 0x3fb8aa3b04057820 */ /* 0x000fe20000400000 */
[----:B------:R-:W-:Y:S01]  /*44f0*/  FADD R4, R90, -R20 ;  /* 0x800000145a047221 */ /* 0x000fe20000000000 */
[----:B------:R-:W-:Y:S01]  /*4500*/  FMUL R23, R23, 1.4426950216293334961 ;  /* 0x3fb8aa3b17177820 */ /* 0x000fe20000400000 */
[----:B0-----:R-:W-:Y:S01]  /*4510*/  FADD R6, R29, R6 ;  /* 0x000000061d067221 */ /* 0x001fe20000000000 */
[----:B------:R-:W-:Y:S01]  /*4520*/  FMUL R24, R24, 1.4426950216293334961 ;  /* 0x3fb8aa3b18187820 */ /* 0x000fe20000400000 */
[----:B------:R-:W-:Y:S01]  /*4530*/  FMUL R97, R97, 1.4426950216293334961 ;  /* 0x3fb8aa3b61617820 */ /* 0x000fe20000400000 */
[----:B------:R-:W0:Y:S01]  /*4540*/  MUFU.EX2 R30, R8 ;  /* 0x00000008001e7308 */ /* 0x000e220000000800 */
[----:B--2---:R-:W-:Y:S01]  /*4550*/  FADD R7, R27, R6 ;  /* 0x000000061b077221 */ /* 0x004fe20000000000 */
[----:B------:R-:W-:Y:S01]  /*4560*/  FMUL R6, R4, 1.4426950216293334961 ;  /* 0x3fb8aa3b04067820 */ /* 0x000fe20000400000 */
[--C-:B------:R-:W-:Y:S01]  /*4570*/  FADD R4, R93, -R20.reuse ;  /* 0x800000145d047221 */ /* 0x100fe20000000000 */
[--C-:B------:R-:W-:Y:S01]  /*4580*/  FADD R98, R98, -R20.reuse ;  /* 0x8000001462627221 */ /* 0x100fe20000000000 */
[----:B------:R-:W-:-:S03]  /*4590*/  FADD R99, R99, -R20 ;  /* 0x8000001463637221 */ /* 0x000fc60000000000 */
[----:B------:R-:W2:Y:S01]  /*45a0*/  MUFU.EX2 R33, R11 ;  /* 0x0000000b00217308 */ /* 0x000ea20000000800 */
[----:B-----5:R-:W-:Y:S01]  /*45b0*/  FADD R7, R32, R7 ;  /* 0x0000000720077221 */ /* 0x020fe20000000000 */
[----:B------:R-:W-:Y:S01]  /*45c0*/  FMUL R98, R98, 1.4426950216293334961 ;  /* 0x3fb8aa3b62627820 */ /* 0x000fe20000400000 */
[----:B------:R-:W-:-:S05]  /*45d0*/  FMUL R99, R99, 1.4426950216293334961 ;  /* 0x3fb8aa3b63637820 */ /* 0x000fca0000400000 */
[----:B------:R4:W5:Y:S01]  /*45e0*/  MUFU.EX2 R31, R10 ;  /* 0x0000000a001f7308 */ /* 0x0009620000000800 */
[----:B0-----:R-:W-:Y:S01]  /*45f0*/  FADD R8, R30, R7 ;  /* 0x000000071e087221 */ /* 0x001fe20000000000 */
[----:B------:R-:W-:Y:S01]  /*4600*/  FMUL R7, R4, 1.4426950216293334961 ;  /* 0x3fb8aa3b04077820 */ /* 0x000fe20000400000 */
[----:B------:R-:W-:-:S05]  /*4610*/  FADD R4, R92, -R20 ;  /* 0x800000145c047221 */ /* 0x000fca0000000000 */
[----:B------:R-:W0:Y:S01]  /*4620*/  MUFU.EX2 R78, R13 ;  /* 0x0000000d004e7308 */ /* 0x000e220000000800 */
[----:B--2---:R-:W-:Y:S01]  /*4630*/  FADD R8, R33, R8 ;  /* 0x0000000821087221 */ /* 0x004fe20000000000 */
[----:B----4-:R-:W-:Y:S02]  /*4640*/  IMAD.U32 R10, R76, -0x80000000, RZ ;  /* 0x800000004c0a7824 */ /* 0x010fe400078e00ff */
[----:B------:R-:W-:-:S04]  /*4650*/  FMUL R76, R101, 1.4426950216293334961 ;  /* 0x3fb8aa3b654c7820 */ /* 0x000fc80000400000 */
[----:B------:R-:W2:Y:S01]  /*4660*/  MUFU.EX2 R34, R12 ;  /* 0x0000000c00227308 */ /* 0x000ea20000000800 */
[----:B-----5:R-:W-:-:S07]  /*4670*/  FADD R9, R31, R8 ;  /* 0x000000081f097221 */ /* 0x020fce0000000000 */
[----:B------:R-:W4:Y:S01]  /*4680*/  MUFU.EX2 R87, R15 ;  /* 0x0000000f00577308 */ /* 0x000f220000000800 */
[----:B0-----:R-:W-:-:S07]  /*4690*/  FADD R9, R78, R9 ;  /* 0x000000094e097221 */ /* 0x001fce0000000000 */
[----:B------:R-:W0:Y:S01]  /*46a0*/  MUFU.EX2 R35, R14 ;  /* 0x0000000e00237308 */ /* 0x000e220000000800 */
[----:B--2---:R-:W-:-:S07]  /*46b0*/  FADD R8, R34, R9 ;  /* 0x0000000922087221 */ /* 0x004fce0000000000 */
[----:B------:R-:W2:Y:S01]  /*46c0*/  MUFU.EX2 R86, R17 ;  /* 0x0000001100567308 */ /* 0x000ea20000000800 */
[----:B----4-:R-:W-:-:S07]  /*46d0*/  FADD R8, R87, R8 ;  /* 0x0000000857087221 */ /* 0x010fce0000000000 */
[----:B------:R-:W4:Y:S01]  /*46e0*/  MUFU.EX2 R84, R16 ;  /* 0x0000001000547308 */ /* 0x000f220000000800 */
[----:B0-----:R-:W-:-:S07]  /*46f0*/  FADD R9, R35, R8 ;  /* 0x0000000823097221 */ /* 0x001fce0000000000 */
[----:B------:R-:W0:Y:S01]  /*4700*/  MUFU.EX2 R89, R19 ;  /* 0x0000001300597308 */ /* 0x000e220000000800 */
[----:B--2---:R-:W-:-:S07]  /*4710*/  FADD R9, R86, R9 ;  /* 0x0000000956097221 */ /* 0x004fce0000000000 */
[----:B------:R-:W2:Y:S01]  /*4720*/  MUFU.EX2 R88, R18 ;  /* 0x0000001200587308 */ /* 0x000ea20000000800 */
[----:B----4-:R-:W-:-:S07]  /*4730*/  FADD R8, R84, R9 ;  /* 0x0000000954087221 */ /* 0x010fce0000000000 */
[----:B------:R4:W-:Y:S08]  /*4740*/  MUFU.EX2 R90, R5 ;  /* 0x00000005005a7308 */ /* 0x0009f00000000800 */
[----:B------:R-:W5:Y:S01]  /*4750*/  MUFU.EX2 R103, R21 ;  /* 0x0000001500677308 */ /* 0x000f620000000800 */
[----:B----4-:R-:W-:Y:S01]  /*4760*/  FMUL R5, R4, 1.4426950216293334961 ;  /* 0x3fb8aa3b04057820 */ /* 0x010fe20000400000 */
[----:B------:R-:W-:-:S06]  /*4770*/  FADD R4, R95, -R20 ;  /* 0x800000145f047221 */ /* 0x000fcc0000000000 */
[----:B------:R0:W-:Y:S08]  /*4780*/  MUFU.EX2 R95, R5 ;  /* 0x00000005005f7308 */ /* 0x0001f00000000800 */
[----:B------:R-:W-:Y:S01]  /*4790*/  MUFU.EX2 R100, R22 ;  /* 0x0000001600647308 */ /* 0x000fe20000000800 */
[----:B0-----:R-:W-:-:S04]  /*47a0*/  FADD R5, R89, R8 ;  /* 0x0000000859057221 */ /* 0x001fc80000000000 */
[----:B--2---:R-:W-:Y:S01]  /*47b0*/  FADD R8, R88, R5 ;  /* 0x0000000558087221 */ /* 0x004fe20000000000 */
[----:B------:R-:W-:Y:S02]  /*47c0*/  FADD R5, -R20, R85 ;  /* 0x0000005514057221 */ /* 0x000fe40000000100 */
[----:B------:R-:W-:Y:S01]  /*47d0*/  MUFU.EX2 R105, R23 ;  /* 0x0000001700697308 */ /* 0x000fe20000000800 */
[----:B-----5:R-:W-:Y:S01]  /*47e0*/  FADD R9, R103, R8 ;  /* 0x0000000867097221 */ /* 0x020fe20000000000 */
[----:B------:R-:W-:-:S06]  /*47f0*/  FMUL R5, R5, 1.4426950216293334961 ;  /* 0x3fb8aa3b05057820 */ /* 0x000fcc0000400000 */
[----:B------:R-:W3:Y:S08]  /*4800*/  MUFU.EX2 R21, R5 ;  /* 0x0000000500157308 */ /* 0x000ef00000000800 */
[----:B------:R-:W0:Y:S08]  /*4810*/  MUFU.EX2 R91, R24 ;  /* 0x00000018005b7308 */ /* 0x000e300000000800 */
[----:B------:R2:W4:Y:S01]  /*4820*/  MUFU.EX2 R93, R6 ;  /* 0x00000006005d7308 */ /* 0x0005220000000800 */
[----:B---3--:R3:W-:Y:S01]  /*4830*/  STSM.16.M88 [R41+0x3000], R21 ;  /* 0x0030001529007844 */ /* 0x0087e20000000000 */
[----:B------:R-:W-:Y:S01]  /*4840*/  BAR.SYNC.DEFER_BLOCKING 0x0 ;  /* 0x0000000000007b1d */ /* 0x000fe20000010000 */
[----:B--2---:R-:W-:Y:S01]  /*4850*/  FMUL R6, R4, 1.4426950216293334961 ;  /* 0x3fb8aa3b04067820 */ /* 0x004fe20000400000 */
[----:B------:R-:W-:-:S04]  /*4860*/  FADD R4, R94, -R20 ;  /* 0x800000145e047221 */ /* 0x000fc80000000000 */
[----:B------:R2:W5:Y:S08]  /*4870*/  MUFU.EX2 R92, R7 ;  /* 0x00000007005c7308 */ /* 0x0005700000000800 */
[----:B------:R1:W0:Y:S01]  /*4880*/  MUFU.EX2 R94, R6 ;  /* 0x00000006005e7308 */ /* 0x0002220000000800 */
[----:B--2---:R-:W-:Y:S01]  /*4890*/  FMUL R7, R4, 1.4426950216293334961 ;  /* 0x3fb8aa3b04077820 */ /* 0x004fe20000400000 */
[----:B------:R-:W-:-:S04]  /*48a0*/  FADD R4, R96, -R20 ;  /* 0x8000001460047221 */ /* 0x000fc80000000000 */
[----:B------:R-:W-:Y:S02]  /*48b0*/  FMUL R4, R4, 1.4426950216293334961 ;  /* 0x3fb8aa3b04047820 */ /* 0x000fe40000400000 */
[----:B------:R0:W2:Y:S01]  /*48c0*/  MUFU.EX2 R96, R7 ;  /* 0x0000000700607308 */ /* 0x0000a20000000800 */
[----:B-1----:R-:W-:Y:S01]  /*48d0*/  FADD R6, R100, R9 ;  /* 0x0000000964067221 */ /* 0x002fe20000000000 */
[----:B------:R3:W1:Y:S01]  /*48e0*/  LDSM.16.M88 R24, [R40+UR11+0x3000] ;  /* 0x0030000b2818783b */ /* 0x0006620008000000 */
[----:B------:R-:W1:Y:S01]  /*48f0*/  SYNCS.PHASECHK.TRANS64.TRYWAIT P0, [UR32], R10 ;  /* 0x0000000aff0075a7 */ /* 0x000e620008001120 */
[----:B------:R-:W-:-:S04]  /*4900*/  IMAD.WIDE R8, R79, 0x2, R68 ;  /* 0x000000024f087825 */ /* 0x000fc800078e0244 */
[----:B------:R-:W-:Y:S01]  /*4910*/  FADD R6, R105, R6 ;  /* 0x0000000669067221 */ /* 0x000fe20000000000 */
[----:B------:R2:W1:Y:S03]  /*4920*/  MUFU.EX2 R85, R4 ;  /* 0x0000000400557308 */ /* 0x0004660000000800 */
[----:B0-----:R-:W-:-:S05]  /*4930*/  FADD R7, R91, R6 ;  /* 0x000000065b077221 */ /* 0x001fca0000000000 */
[----:B------:R-:W0:Y:S01]  /*4940*/  MUFU.EX2 R97, R97 ;  /* 0x0000006100617308 */ /* 0x000e220000000800 */
[----:B--2---:R-:W-:Y:S01]  /*4950*/  FADD R4, R90, R7 ;  /* 0x000000075a047221 */ /* 0x004fe20000000000 */
[----:B------:R-:W-:-:S04]  /*4960*/  IMAD.WIDE R6, R79, 0x2, R72 ;  /* 0x000000024f067825 */ /* 0x000fc800078e0248 */
[----:B----4-:R-:W-:Y:S02]  /*4970*/  FADD R5, R93, R4 ;  /* 0x000000045d057221 */ /* 0x010fe40000000000 */
[----:B------:R-:W2:Y:S02]  /*4980*/  MUFU.EX2 R76, R76 ;  /* 0x0000004c004c7308 */ /* 0x000ea40000000800 */
[----:B-----5:R-:W-:-:S04]  /*4990*/  FADD R4, R92, R5 ;  /* 0x000000055c047221 */ /* 0x020fc80000000000 */
[----:B------:R-:W-:Y:S02]  /*49a0*/  FADD R5, R95, R4 ;  /* 0x000000045f057221 */ /* 0x000fe40000000000 */
[----:B------:R-:W4:Y:S02]  /*49b0*/  MUFU.EX2 R98, R98 ;  /* 0x0000006200627308 */ /* 0x000f240000000800 */
[----:B------:R-:W-:-:S04]  /*49c0*/  FADD R5, R94, R5 ;  /* 0x000000055e057221 */ /* 0x000fc80000000000 */
[----:B------:R-:W-:Y:S02]  /*49d0*/  FADD R4, R96, R5 ;  /* 0x0000000560047221 */ /* 0x000fe40000000000 */
[----:B------:R-:W5:Y:S02]  /*49e0*/  MUFU.EX2 R99, R99 ;  /* 0x0000006300637308 */ /* 0x000f640000000800 */
[----:B-1----:R-:W-:-:S04]  /*49f0*/  FADD R4, R85, R4 ;  /* 0x0000000455047221 */ /* 0x002fc80000000000 */
[----:B0-----:R-:W-:-:S04]  /*4a00*/  FADD R5, R97, R4 ;  /* 0x0000000461057221 */ /* 0x001fc80000000000 */
[----:B--2---:R-:W-:-:S04]  /*4a10*/  FADD R5, R76, R5 ;  /* 0x000000054c057221 */ /* 0x004fc80000000000 */
[----:B----4-:R-:W-:Y:S01]  /*4a20*/  FADD R22, R98, R5 ;  /* 0x0000000562167221 */ /* 0x010fe20000000000 */
[----:B------:R-:W-:-:S04]  /*4a30*/  IMAD.WIDE R4, R79, 0x2, R82 ;  /* 0x000000024f047825 */ /* 0x000fc800078e0252 */
[----:B-----5:R-:W-:-:S05]  /*4a40*/  FADD R22, R99, R22 ;  /* 0x0000001663167221 */ /* 0x020fca0000000000 */
[----:B------:R3:W0:Y:S01]  /*4a50*/  SHFL.BFLY PT, R23, R22, 0x10, 0x1f ;  /* 0x0e001f0016177f89 */ /* 0x00062200000e0000 */
[----:B------:R-:W-:Y:S05]  /*4a60*/  @!P0 BRA `(.L_x_18) ;  /* 0x0000001400cc8947 */ /* 0x000fea0003800000 */
.L_x_26:
[C---:B------:R-:W-:Y:S01]  /*4a70*/  IMAD.WIDE R10, R79.reuse, 0x2, R62 ;  /* 0x000000024f0a7825 */ /* 0x040fe200078e023e */
[----:B------:R1:W2:Y:S03]  /*4a80*/  LDG.E.U16 R102, desc[UR26][R4.64] ;  /* 0x0000001a04667981 */ /* 0x0002a6000c1e1500 */
[C---:B------:R-:W-:Y:S01]  /*4a90*/  IMAD.WIDE R12, R79.reuse, 0x2, R80 ;  /* 0x000000024f0c7825 */ /* 0x040fe200078e0250 */
[----:B------:R4:W5:Y:S03]  /*4aa0*/  LDG.E.U16 R104, desc[UR26][R6.64] ;  /* 0x0000001a06687981 */ /* 0x000966000c1e1500 */
[C---:B------:R-:W-:Y:S01]  /*4ab0*/  IMAD.WIDE R14, R79.reuse, 0x2, R70 ;  /* 0x000000024f0e7825 */ /* 0x040fe200078e0246 */
[----:B------:R3:W5:Y:S03]  /*4ac0*/  LDG.E.U16 R106, desc[UR26][R8.64] ;  /* 0x0000001a086a7981 */ /* 0x000766000c1e1500 */
[C---:B------:R-:W-:Y:S01]  /*4ad0*/  IMAD.WIDE R16, R79.reuse, 0x2, R66 ;  /* 0x000000024f107825 */ /* 0x040fe200078e0242 */
[----:B------:R0:W5:Y:S03]  /*4ae0*/  LDG.E.U16 R108, desc[UR26][R10.64] ;  /* 0x0000001a0a6c7981 */ /* 0x000166000c1e1500 */
[----:B------:R-:W-:Y:S01]  /*4af0*/  IMAD.WIDE R18, R79, 0x2, R60 ;  /* 0x000000024f127825 */ /* 0x000fe200078e023c */
[----:B------:R0:W5:Y:S04]  /*4b00*/  LDG.E.U16 R101, desc[UR26][R12.64] ;  /* 0x0000001a0c657981 */ /* 0x000168000c1e1500 */
[----:B------:R0:W5:Y:S04]  /*4b10*/  LDG.E.U16 R107, desc[UR26][R14.64] ;  /* 0x0000001a0e6b7981 */ /* 0x000168000c1e1500 */
[----:B------:R0:W5:Y:S04]  /*4b20*/  LDG.E.U16 R109, desc[UR26][R16.64] ;  /* 0x0000001a106d7981 */ /* 0x000168000c1e1500 */
[----:B------:R0:W5:Y:S01]  /*4b30*/  LDG.E.U16 R111, desc[UR26][R18.64] ;  /* 0x0000001a126f7981 */ /* 0x000162000c1e1500 */
[----:B-1----:R-:W-:-:S02]  /*4b40*/  F2FP.BF16.F32.PACK_AB R4, R28, R25 ;  /* 0x000000191c04723e */ /* 0x002fc400000010ff */
[----:B------:R-:W-:Y:S02]  /*4b50*/  F2FP.BF16.F32.PACK_AB R5, R29, R26 ;  /* 0x0000001a1d05723e */ /* 0x000fe400000010ff */
[----:B----4-:R-:W-:Y:S02]  /*4b60*/  F2FP.BF16.F32.PACK_AB R6, R32, R27 ;  /* 0x0000001b2006723e */ /* 0x010fe400000010ff */
[----:B------:R-:W-:Y:S02]  /*4b70*/  F2FP.BF16.F32.PACK_AB R7, R33, R30 ;  /* 0x0000001e2107723e */ /* 0x000fe400000010ff */
[----:B---3--:R-:W-:Y:S02]  /*4b80*/  F2FP.BF16.F32.PACK_AB R8, R78, R31 ;  /* 0x0000001f4e08723e */ /* 0x008fe400000010ff */
[----:B------:R-:W-:Y:S02]  /*4b90*/  F2FP.BF16.F32.PACK_AB R9, R87, R34 ;  /* 0x000000225709723e */ /* 0x000fe400000010ff */
[----:B0-----:R-:W-:-:S02]  /*4ba0*/  F2FP.BF16.F32.PACK_AB R10, R86, R35 ;  /* 0x00000023560a723e */ /* 0x001fc400000010ff */
[----:B------:R-:W-:Y:S02]  /*4bb0*/  F2FP.BF16.F32.PACK_AB R11, R89, R84 ;  /* 0x00000054590b723e */ /* 0x000fe400000010ff */
[----:B------:R-:W-:Y:S02]  /*4bc0*/  F2FP.BF16.F32.PACK_AB R12, R103, R88 ;  /* 0x00000058670c723e */ /* 0x000fe400000010ff */
[----:B------:R-:W-:Y:S02]  /*4bd0*/  F2FP.BF16.F32.PACK_AB R13, R105, R100 ;  /* 0x00000064690d723e */ /* 0x000fe400000010ff */
[----:B------:R-:W-:Y:S02]  /*4be0*/  F2FP.BF16.F32.PACK_AB R14, R90, R91 ;  /* 0x0000005b5a0e723e */ /* 0x000fe400000010ff */
[----:B------:R-:W-:Y:S02]  /*4bf0*/  F2FP.BF16.F32.PACK_AB R15, R92, R93 ;  /* 0x0000005d5c0f723e */ /* 0x000fe400000010ff */
[----:B------:R-:W-:-:S02]  /*4c00*/  F2FP.BF16.F32.PACK_AB R16, R94, R95 ;  /* 0x0000005f5e10723e */ /* 0x000fc400000010ff */
[----:B------:R-:W-:Y:S02]  /*4c10*/  F2FP.BF16.F32.PACK_AB R17, R85, R96 ;  /* 0x000000605511723e */ /* 0x000fe400000010ff */
[----:B------:R-:W-:Y:S02]  /*4c20*/  F2FP.BF16.F32.PACK_AB R18, R76, R97 ;  /* 0x000000614c12723e */ /* 0x000fe400000010ff */
[----:B------:R-:W-:-:S04]  /*4c30*/  F2FP.BF16.F32.PACK_AB R19, R99, R98 ;  /* 0x000000626313723e */ /* 0x000fc800000010ff */
[----:B------:R-:W-:Y:S01]  /*4c40*/  STTM.16dp32bit_t0_t15.x16 tmem[UR18], R4 ;  /* 0x00000004000079ed */ /* 0x000fe20008a00012 */
[----:B------:R-:W-:Y:S01]  /*4c50*/  STTM.16dp32bit_t16_t31.x16 tmem[UR18+0x10], R4 ;  /* 0x00001004000079ed */ /* 0x000fe20008a20012 */
[----:B------:R-:W-:Y:S01]  /*4c60*/  ULEA UR32, UR31, UR11, 0x3 ;  /* 0x0000000b1f207291 */ /* 0x000fe2000f8e18ff */
[----:B------:R-:W-:Y:S01]  /*4c70*/  FADD R22, R22, R23 ;  /* 0x0000001716167221 */ /* 0x000fe20000000000 */
[----:B------:R-:W-:Y:S02]  /*4c80*/  UMOV UR24, UR6 ;  /* 0x0000000600187c82 */ /* 0x000fe40008000000 */
[----:B------:R-:W-:Y:S01]  /*4c90*/  UIADD3 UR32, UPT, UPT, UR32, 0x5000, URZ ;  /* 0x0000500020207890 */ /* 0x000fe2000fffe0ff */
[----:B--2---:R0:W-:Y:S04]  /*4ca0*/  STS.U16 [R37+UR11+0x4000], R102 ;  /* 0x0040006625007988 */ /* 0x0041e8000800040b */
[----:B-----5:R0:W-:Y:S04]  /*4cb0*/  STS.U16 [R37+UR11+0x4400], R104 ;  /* 0x0044006825007988 */ /* 0x0201e8000800040b */
[----:B------:R0:W-:Y:S04]  /*4cc0*/  STS.U16 [R37+UR11+0x4800], R106 ;  /* 0x0048006a25007988 */ /* 0x0001e8000800040b */
[----:B------:R0:W-:Y:S04]  /*4cd0*/  STS.U16 [R37+UR11+0x4c00], R108 ;  /* 0x004c006c25007988 */ /* 0x0001e8000800040b */
[----:B------:R0:W-:Y:S04]  /*4ce0*/  STS.U16 [R42+UR11+0x4200], R101 ;  /* 0x004200652a007988 */ /* 0x0001e8000800040b */
[----:B------:R0:W-:Y:S04]  /*4cf0*/  STS.U16 [R42+UR11+0x4600], R107 ;  /* 0x0046006b2a007988 */ /* 0x0001e8000800040b */
[----:B------:R0:W-:Y:S04]  /*4d00*/  STS.U16 [R42+UR11+0x4a00], R109 ;  /* 0x004a006d2a007988 */ /* 0x0001e8000800040b */
[----:B------:R0:W-:Y:S01]  /*4d10*/  STS.U16 [R42+UR11+0x4e00], R111 ;  /* 0x004e006f2a007988 */ /* 0x0001e2000800040b */
[----:B------:R-:W1:Y:S02]  /*4d20*/  FENCE.VIEW.ASYNC.T ;  /* 0x00000000000073c6 */ /* 0x000e640000000200 */
[----:B-1----:R-:W-:Y:S06]  /*4d30*/  BAR.SYNC.DEFER_BLOCKING 0x0 ;  /* 0x0000000000007b1d */ /* 0x002fec0000010000 */
[----:B------:R-:W1:Y:S01]  /*4d40*/  LDTM.x16 R4, tmem[UR29] ;  /* 0x0000001d000479ee */ /* 0x000e620008240000 */
[----:B------:R-:W-:Y:S01]  /*4d50*/  NOP ;  /* 0x0000000000007918 */ /* 0x000fe20000000000 */
        /* <DEDUP_REMOVED lines=16> */
[----:B------:R0:W-:Y:S01]  /*4e60*/  STTM.x16 tmem[UR29], R4 ;  /* 0x00000004000079ed */ /* 0x0001e2000824001d */
[----:B------:R-:W1:Y:S02]  /*4e70*/  FENCE.VIEW.ASYNC.T ;  /* 0x00000000000073c6 */ /* 0x000e640000000200 */
[----:B-1----:R-:W-:Y:S06]  /*4e80*/  BAR.SYNC.DEFER_BLOCKING 0x0 ;  /* 0x0000000000007b1d */ /* 0x002fec0000010000 */
[----:B------:R1:W-:Y:S06]  /*4e90*/  MEMBAR.ALL.CTA ;  /* 0x0000000000007992 */ /* 0x0003ec0000008000 */
[----:B-1----:R-:W1:Y:S02]  /*4ea0*/  FENCE.VIEW.ASYNC.S ;  /* 0x00000000000073c6 */ /* 0x002e640000000000 */
[----:B-1----:R-:W-:Y:S06]  /*4eb0*/  BAR.SYNC.DEFER_BLOCKING 0x0 ;  /* 0x0000000000007b1d */ /* 0x002fec0000010000 */
[----:B------:R-:W-:Y:S05]  /*4ec0*/  BRA.U UP2, `(.L_x_19) ;  /* 0x0000000102587547 */ /* 0x000fea000b800000 */
[----:B------:R-:W-:Y:S02]  /*4ed0*/  UIADD3 UR25, UPT, UPT, UR12, 0x68, URZ ;  /* 0x000000680c197890 */ /* 0x000fe4000fffe0ff */
[----:B------:R-:W-:Y:S02]  /*4ee0*/  UIADD3 UR45, UPT, UPT, UR12, 0x70, URZ ;  /* 0x000000700c2d7890 */ /* 0x000fe4000fffe0ff */
[----:B------:R-:W-:Y:S01]  /*4ef0*/  UIADD3 UR48, UPT, UPT, UR12, 0x78, URZ ;  /* 0x000000780c307890 */ /* 0x000fe2000fffe0ff */
[----:B------:R-:W-:Y:S01]  /*4f00*/  UMOV UR22, 0x0 ;  /* 0x0000000000167882 */ /* 0x000fe20000000000 */
[----:B------:R-:W-:Y:S01]  /*4f10*/  UMOV UR23, 0x8080490 ;  /* 0x0808049000177882 */ /* 0x000fe20000000000 */
[----:B------:R-:W-:Y:S01]  /*4f20*/  UMOV UR20, UR30 ;  /* 0x0000001e00147c82 */ /* 0x000fe20008000000 */
[----:B------:R-:W-:Y:S01]  /*4f30*/  UMOV UR21, 0x40004040 ;  /* 0x4000404000157882 */ /* 0x000fe20000000000 */
[----:B------:R-:W-:Y:S01]  /*4f40*/  UMOV UR42, 0x0 ;  /* 0x00000000002a7882 */ /* 0x000fe20000000000 */
[----:B------:R-:W-:Y:S01]  /*4f50*/  UMOV UR43, 0x8080490 ;  /* 0x08080490002b7882 */ /* 0x000fe20000000000 */
[----:B------:R-:W-:Y:S01]  /*4f60*/  UMOV UR46, 0x0 ;  /* 0x00000000002e7882 */ /* 0x000fe20000000000 */
[----:B------:R-:W-:Y:S01]  /*4f70*/  UMOV UR47, 0x8080490 ;  /* 0x08080490002f7882 */ /* 0x000fe20000000000 */
[----:B------:R-:W-:Y:S01]  /*4f80*/  UMOV UR8, UR32 ;  /* 0x0000002000087c82 */ /* 0x000fe20008000000 */
[----:B------:R-:W-:Y:S01]  /*4f90*/  UMOV UR9, URZ ;  /* 0x000000ff00097c82 */ /* 0x000fe20008000000 */
[----:B------:R1:W-:Y:S01]  /*4fa0*/  UTCHMMA tmem[UR7], gdesc[UR20], tmem[UR12], tmem[UR22], idesc[UR23], UPT ;  /* 0x00ff1614070079ea */ /* 0x0003e2000b80000c */
[----:B------:R-:W-:Y:S01]  /*4fb0*/  UMOV UR50, 0x0 ;  /* 0x0000000000327882 */ /* 0x000fe20000000000 */
[----:B------:R-:W-:Y:S01]  /*4fc0*/  UMOV UR51, 0x8080490 ;  /* 0x0808049000337882 */ /* 0x000fe20000000000 */
[----:B------:R1:W-:Y:S01]  /*4fd0*/  UTCHMMA tmem[UR25], gdesc[UR34], tmem[UR12], tmem[UR42], idesc[UR43], UPT ;  /* 0x00ff2a22190079ea */ /* 0x0003e2000b80000c */
[----:B------:R-:W-:Y:S01]  /*4fe0*/  UMOV UR8, UR8 ;  /* 0x0000000800087c82 */ /* 0x000fe20008000000 */
[----:B------:R1:W-:Y:S01]  /*4ff0*/  UTCHMMA tmem[UR45], gdesc[UR38], tmem[UR12], tmem[UR46], idesc[UR47], UPT ;  /* 0x00ff2e262d0079ea */ /* 0x0003e2000b80000c */
[----:B------:R1:W-:Y:S01]  /*5000*/  UTCHMMA tmem[UR48], gdesc[UR40], tmem[UR12], tmem[UR50], idesc[UR51], UPT ;  /* 0x00ff3228300079ea */ /* 0x0003e2000b80000c */
[----:B------:R1:W-:Y:S01]  /*5010*/  UTCBAR [UR8], URZ ;  /* 0x000000ff080073e9 */ /* 0x0003e200080000ff */
[----:B------:R-:W-:Y:S01]  /*5020*/  NOP ;  /* 0x0000000000007918 */ /* 0x000fe20000000000 */
.L_x_19:
[----:B------:R-:W-:Y:S01]  /*5030*/  IADD3 R75, P0, PT, R75, 0x40, RZ ;  /* 0x000000404b4b7810 */ /* 0x000fe20007f1e0ff */
[----:B------:R-:W-:Y:S01]  /*5040*/  UIADD3 UR31, UPT, UPT, UR31, 0x1, URZ ;  /* 0x000000011f1f7890 */ /* 0x000fe2000fffe0ff */
[----:B------:R-:W-:Y:S02]  /*5050*/  VIADD R79, R79, UR19 ;  /* 0x000000134f4f7c36 */ /* 0x000fe40008000000 */
[----:B------:R-:W-:Y:S01]  /*5060*/  FFMA R64, R21, R64, R22 ;  /* 0x0000004015407223 */ /* 0x000fe20000000016 */
[----:B------:R-:W-:Y:S01]  /*5070*/  IMAD.U32 R76, RZ, RZ, UR24 ;  /* 0x00000018ff4c7e24 */ /* 0x000fe2000f8e00ff */
[----:B------:R-:W-:Y:S01]  /*5080*/  UISETP.GT.AND UP3, UPT, UR31, 0x1, UPT ;  /* 0x000000011f00788c */ /* 0x000fe2000bf64270 */
[----:B------:R-:W-:Y:S01]  /*5090*/  IMAD.X R74, RZ, RZ, R74, P0 ;  /* 0x000000ffff4a7224 */ /* 0x000fe200000e064a */
[----:B------:R-:W-:Y:S01]  /*50a0*/  ISETP.GE.U32.AND P0, PT, R75, UR13, PT ;  /* 0x0000000d4b007c0c */ /* 0x000fe2000bf06070 */
[----:B------:R-:W-:Y:S01]  /*50b0*/  IMAD.IADD R77, R65, 0x1, R77 ;  /* 0x00000001414d7824 */ /* 0x000fe200078e024d */
[----:B-1----:R-:W-:Y:S01]  /*50c0*/  USEL UR8, URZ, 0x1, !UP3 ;  /* 0x00000001ff087887 */ /* 0x002fe2000d800000 */
[----:B------:R-:W-:Y:S01]  /*50d0*/  IMAD.MOV.U32 R85, RZ, RZ, R20 ;  /* 0x000000ffff557224 */ /* 0x000fe200078e0014 */
[----:B------:R-:W-:Y:S01]  /*50e0*/  ISETP.GE.U32.AND.EX P0, PT, R74, RZ, PT, P0 ;  /* 0x000000ff4a00720c */ /* 0x000fe20003f06100 */
[----:B------:R-:W-:-:S02]  /*50f0*/  USEL UR31, UR31, URZ, !UP3 ;  /* 0x000000ff1f1f7287 */ /* 0x000fc4000d800000 */
[----:B------:R-:W-:-:S10]  /*5100*/  ULOP3.LUT UR6, UR6, UR8, URZ, 0x3c, !UPT ;  /* 0x0000000806067292 */ /* 0x000fd4000f8e3cff */
[----:B------:R-:W-:Y:S05]  /*5110*/  @!P0 BRA `(.L_x_20) ;  /* 0xffffffe000308947 */ /* 0x000fea000383ffff */
[----:B------:R-:W-:Y:S01]  /*5120*/  UISETP.GE.AND UP1, UPT, UR28, 0x1, UPT ;  /* 0x000000011c00788c */ /* 0x000fe2000bf26270 */
[----:B------:R-:W-:-:S08]  /*5130*/  IMAD.MOV.U32 R85, RZ, RZ, R20 ;  /* 0x000000ffff557224 */ /* 0x000fd000078e0014 */
[----:B------:R-:W-:Y:S05]  /*5140*/  BRA.U !UP1, `(.L_x_15) ;  /* 0x0000000109147547 */ /* 0x000fea000b800000 */
[----:B------:R-:W-:-:S06]  /*5150*/  USHF.L.U32 UR4, UR24, 0x1f, URZ ;  /* 0x0000001f18047899 */ /* 0x000fcc00080006ff */
[----:B0-----:R-:W-:-:S04]  /*5160*/  IMAD.U32 R4, RZ, RZ, UR4 ;  /* 0x00000004ff047e24 */ /* 0x001fc8000f8e00ff */
[----:B------:R-:W0:Y:S02]  /*5170*/  SYNCS.PHASECHK.TRANS64.TRYWAIT P0, [UR32], R4 ;  /* 0x00000004ff0075a7 */ /* 0x000e240008001120 */
[----:B0-----:R-:W-:Y:S05]  /*5180*/  @!P0 BRA `(.L_x_21) ;  /* 0x0000001000108947 */ /* 0x001fea0003800000 */
.L_x_27:
[----:B------:R-:W-:-:S07]  /*5190*/  IMAD.MOV.U32 R85, RZ, RZ, R20 ;  /* 0x000000ffff557224 */ /* 0x000fce00078e0014 */
.L_x_15:
[----:B------:R-:W-:Y:S01]  /*51a0*/  BAR.SYNC.DEFER_BLOCKING 0x0 ;  /* 0x0000000000007b1d */ /* 0x000fe20000010000 */
[----:B------:R-:W-:Y:S01]  /*51b0*/  FSETP.GEU.AND P1, PT, R64, 1.175494350822287508e-38, PT ;  /* 0x008000004000780b */ /* 0x000fe20003f2e000 */
[----:B0--3--:R-:W-:Y:S01]  /*51c0*/  IMAD.MOV.U32 R6, RZ, RZ, 0x3dc6b27f ;  /* 0x3dc6b27fff067424 */ /* 0x009fe200078e00ff */
[----:B------:R-:W-:Y:S02]  /*51d0*/  LEA R26, R3, UR11, 0x5 ;  /* 0x0000000b031a7c11 */ /* 0x000fe4000f8e28ff */
[----:B------:R-:W-:-:S03]  /*51e0*/  FSEL R3, RZ, -23, P1 ;  /* 0xc1b80000ff037808 */ /* 0x000fc60000800000 */
[----:B------:R-:W0:Y:S01]  /*51f0*/  LDC R42, c[0x0][0x3e8] ;  /* 0x0000fa00ff2a7b82 */ /* 0x000e220000000800 */
[----:B------:R-:W1:Y:S01]  /*5200*/  LDCU.64 UR4, c[0x0][0x3e0] ;  /* 0x00007c00ff0477ac */ /* 0x000e620008000a00 */
[----:B------:R-:W-:Y:S01]  /*5210*/  IMAD R43, R43, 0x10, R26 ;  /* 0x000000102b2b7824 */ /* 0x000fe200078e021a */
[----:B------:R-:W-:-:S05]  /*5220*/  LEA R38, R36, UR11, 0x4 ;  /* 0x0000000b24267c11 */ /* 0x000fca000f8e20ff */
[----:B------:R-:W2:Y:S01]  /*5230*/  LDC.64 R46, c[0x0][0x398] ;  /* 0x0000e600ff2e7b82 */ /* 0x000ea20000000a00 */
[----:B------:R-:W3:Y:S07]  /*5240*/  @!P6 SYNCS.CCTL.IV [UR11+0x5000] ;  /* 0x00500000ff00e9b1 */ /* 0x000eee000800000b */
[----:B---3--:R-:W-:Y:S01]  /*5250*/  BAR.SYNC.DEFER_BLOCKING 0x0 ;  /* 0x0000000000007b1d */ /* 0x008fe20000010000 */
[----:B-1----:R-:W-:-:S04]  /*5260*/  UIMAD UR4, UR10, UR4, URZ ;  /* 0x000000040a0472a4 */ /* 0x002fc8000f8e02ff */
[----:B------:R-:W-:Y:S01]  /*5270*/  USHF.L.U32 UR6, UR4, 0x1, URZ ;  /* 0x0000000104067899 */ /* 0x000fe200080006ff */
[----:B------:R-:W1:Y:S02]  /*5280*/  @!P6 SYNCS.CCTL.IV [UR11+0x5008] ;  /* 0x00500800ff00e9b1 */ /* 0x000e64000800000b */
[----:B-1----:R1:W-:Y:S01]  /*5290*/  STSM.16.M88 [R41], R64 ;  /* 0x0000004029007844 */ /* 0x0023e20000000000 */
[----:B------:R-:W-:Y:S01]  /*52a0*/  BAR.SYNC.DEFER_BLOCKING 0x0 ;  /* 0x0000000000007b1d */ /* 0x000fe20000010000 */
[----:B-1----:R-:W-:-:S04]  /*52b0*/  @!P1 FMUL R64, R64, 8388608 ;  /* 0x4b00000040409820 */ /* 0x002fc80000400000 */
[C---:B------:R-:W-:Y:S01]  /*52c0*/  VIADD R4, R64.reuse, 0xc0cafb0d ;  /* 0xc0cafb0d40047836 */ /* 0x040fe20000000000 */
[----:B------:R-:W-:-:S04]  /*52d0*/  ISETP.GE.U32.AND P1, PT, R64, 0x7f800000, PT ;  /* 0x7f8000004000780c */ /* 0x000fc80003f26070 */
[----:B------:R-:W-:-:S05]  /*52e0*/  LOP3.LUT R21, R4, 0xff800000, RZ, 0xc0, !PT ;  /* 0xff80000004157812 */ /* 0x000fca00078ec0ff */
[----:B------:R-:W-:Y:S01]  /*52f0*/  IMAD.IADD R4, R64, 0x1, -R21 ;  /* 0x0000000140047824 */ /* 0x000fe200078e0a15 */
[----:B------:R-:W1:Y:S03]  /*5300*/  LDSM.16.M88 R20, [R40+UR11] ;  /* 0x0000000b2814783b */ /* 0x000e660008000000 */
[----:B------:R-:W-:-:S04]  /*5310*/  FADD R23, R4, -1 ;  /* 0xbf80000004177421 */ /* 0x000fc80000000000 */
[----:B------:R-:W-:-:S04]  /*5320*/  FFMA.FTZ R4, R23, R6, -0.16845393180847167969 ;  /* 0xbe2c7f3017047423 */ /* 0x000fc80000010006 */
[----:B------:R-:W-:-:S04]  /*5330*/  FFMA.FTZ R4, R23, R4, 0.1716887056827545166 ;  /* 0x3e2fcf2a17047423 */ /* 0x000fc80000010004 */
[----:B------:R-:W-:-:S04]  /*5340*/  FFMA.FTZ R4, R23, R4, -0.17900948226451873779 ;  /* 0xbe374e4317047423 */ /* 0x000fc80000010004 */
[----:B------:R-:W-:-:S04]  /*5350*/  FFMA.FTZ R4, R23, R4, 0.20512372255325317383 ;  /* 0x3e520bf417047423 */ /* 0x000fc80000010004 */
[----:B------:R-:W-:-:S04]  /*5360*/  FFMA.FTZ R4, R23, R4, -0.24046532809734344482 ;  /* 0xbe763c8b17047423 */ /* 0x000fc80000010004 */
[----:B------:R-:W-:-:S04]  /*5370*/  FFMA.FTZ R4, R23, R4, 0.28857114911079406738 ;  /* 0x3e93bf9917047423 */ /* 0x000fc80000010004 */
[C---:B------:R-:W-:Y:S02]  /*5380*/  FFMA.FTZ R22, R23.reuse, R4, -0.36067417263984680176 ;  /* 0xbeb8aa4917167423 */ /* 0x040fe40000010004 */
[----:B------:R-:W3:Y:S01]  /*5390*/  LDTM.x16 R4, tmem[UR29] ;  /* 0x0000001d000479ee */ /* 0x000ee20008240000 */
[----:B------:R-:W-:Y:S01]  /*53a0*/  NOP ;  /* 0x0000000000007918 */ /* 0x000fe20000000000 */
[----:B------:R-:W-:-:S04]  /*53b0*/  FFMA.FTZ R22, R23, R22, 0.48089820146560668945 ;  /* 0x3ef6384a17167423 */ /* 0x000fc80000010016 */
[C---:B------:R-:W-:Y:S01]  /*53c0*/  FFMA.FTZ R22, R23.reuse, R22, -0.72134751081466674805 ;  /* 0xbf38aa3b17167423 */ /* 0x040fe20000010016 */
[----:B---3--:R-:W-:Y:S01]  /*53d0*/  BAR.SYNC.DEFER_BLOCKING 0x0 ;  /* 0x0000000000007b1d */ /* 0x008fe20000010000 */
[C---:B-1----:R-:W-:Y:S02]  /*53e0*/  FSETP.GT.AND P0, PT, |R20|.reuse, 8.50705917302346158658e+37, PT ;  /* 0x7e8000001400780b */ /* 0x042fe40003f04200 */
[C---:B------:R-:W-:Y:S01]  /*53f0*/  FMUL R24, R23.reuse, R22 ;  /* 0x0000001617187220 */ /* 0x040fe20000400000 */
[----:B------:R-:W-:Y:S02]  /*5400*/  FSETP.GEU.AND P2, PT, |R20|, 1.175494350822287508e-38, PT ;  /* 0x008000001400780b */ /* 0x000fe40003f4e200 */
[----:B------:R-:W-:Y:S01]  /*5410*/  I2FP.F32.S32 R22, R21 ;  /* 0x0000001500167245 */ /* 0x000fe20000201400 */
[----:B------:R-:W-:-:S04]  /*5420*/  FMUL R24, R23, R24 ;  /* 0x0000001817187220 */ /* 0x000fc80000400000 */
[----:B------:R-:W-:Y:S01]  /*5430*/  FFMA.FTZ R3, R22, 1.1920928955078125e-07, R3 ;  /* 0x3400000016037823 */ /* 0x000fe20000010003 */
[----:B------:R-:W-:Y:S02]  /*5440*/  FFMA.FTZ R24, R23, 1.4426950216293334961, R24 ;  /* 0x3fb8aa3b17187823 */ /* 0x000fe40000010018 */
[----:B------:R-:W-:Y:S02]  /*5450*/  @P0 FMUL R20, R20, 0.25 ;  /* 0x3e80000014140820 */ /* 0x000fe40000400000 */
[----:B------:R-:W-:Y:S01]  /*5460*/  FADD R3, R3, R24 ;  /* 0x0000001803037221 */ /* 0x000fe20000000000 */
[----:B------:R-:W-:Y:S01]  /*5470*/  @P0 FMUL R6, R6, 0.25 ;  /* 0x3e80000006060820 */ /* 0x000fe20000400000 */
[----:B------:R-:W-:Y:S01]  /*5480*/  @P0 FMUL R7, R7, 0.25 ;  /* 0x3e80000007070820 */ /* 0x000fe20000400000 */
[----:B------:R-:W-:Y:S01]  /*5490*/  @!P2 FMUL R20, R20, 16777216 ;  /* 0x4b8000001414a820 */ /* 0x000fe20000400000 */
[----:B------:R-:W-:Y:S01]  /*54a0*/  @P0 FMUL R11, R11, 0.25 ;  /* 0x3e8000000b0b0820 */ /* 0x000fe20000400000 */
[----:B------:R-:W-:Y:S01]  /*54b0*/  @P0 FMUL R9, R9, 0.25 ;  /* 0x3e80000009090820 */ /* 0x000fe20000400000 */
[----:B------:R-:W-:Y:S01]  /*54c0*/  @P0 FMUL R14, R14, 0.25 ;  /* 0x3e8000000e0e0820 */ /* 0x000fe20000400000 */
[----:B------:R-:W-:Y:S01]  /*54d0*/  @P0 FMUL R8, R8, 0.25 ;  /* 0x3e80000008080820 */ /* 0x000fe20000400000 */
[----:B------:R-:W-:Y:S01]  /*54e0*/  @P0 FMUL R10, R10, 0.25 ;  /* 0x3e8000000a0a0820 */ /* 0x000fe20000400000 */
[----:B------:R-:W1:Y:S01]  /*54f0*/  MUFU.RCP R20, R20 ;  /* 0x0000001400147308 */ /* 0x000e620000001000 */
[----:B------:R-:W-:Y:S01]  /*5500*/  @P0 FMUL R15, R15, 0.25 ;  /* 0x3e8000000f0f0820 */ /* 0x000fe20000400000 */
[----:B------:R-:W-:Y:S01]  /*5510*/  @P0 FMUL R4, R4, 0.25 ;  /* 0x3e80000004040820 */ /* 0x000fe20000400000 */
[----:B------:R-:W-:Y:S01]  /*5520*/  @P0 FMUL R5, R5, 0.25 ;  /* 0x3e80000005050820 */ /* 0x000fe20000400000 */
[----:B------:R-:W-:Y:S01]  /*5530*/  @P0 FMUL R12, R12, 0.25 ;  /* 0x3e8000000c0c0820 */ /* 0x000fe20000400000 */
[----:B------:R-:W-:Y:S01]  /*5540*/  @P0 FMUL R13, R13, 0.25 ;  /* 0x3e8000000d0d0820 */ /* 0x000fe20000400000 */
[----:B------:R-:W-:Y:S01]  /*5550*/  @P0 FMUL R16, R16, 0.25 ;  /* 0x3e80000010100820 */ /* 0x000fe20000400000 */
[----:B------:R-:W-:Y:S01]  /*5560*/  @P0 FMUL R17, R17, 0.25 ;  /* 0x3e80000011110820 */ /* 0x000fe20000400000 */
[----:B------:R-:W-:Y:S01]  /*5570*/  @P0 FMUL R18, R18, 0.25 ;  /* 0x3e80000012120820 */ /* 0x000fe20000400000 */
[----:B------:R-:W-:Y:S01]  /*5580*/  @!P2 FMUL R6, R6, 16777216 ;  /* 0x4b8000000606a820 */ /* 0x000fe20000400000 */
[----:B------:R-:W-:Y:S01]  /*5590*/  @P0 FMUL R19, R19, 0.25 ;  /* 0x3e80000013130820 */ /* 0x000fe20000400000 */
[----:B------:R-:W-:Y:S01]  /*55a0*/  @!P2 FMUL R7, R7, 16777216 ;  /* 0x4b8000000707a820 */ /* 0x000fe20000400000 */
        /* <DEDUP_REMOVED lines=13> */
[C---:B-1----:R-:W-:Y:S01]  /*5680*/  FMUL R21, R20.reuse, R6 ;  /* 0x0000000614157220 */ /* 0x042fe20000400000 */
[----:B------:R-:W-:Y:S01]  /*5690*/  @!P2 FMUL R19, R19, 16777216 ;  /* 0x4b8000001313a820 */ /* 0x000fe20000400000 */
        /* <DEDUP_REMOVED lines=14> */
[----:B------:R-:W-:Y:S01]  /*5780*/  FMUL R20, R20, R19 ;  /* 0x0000001314147220 */ /* 0x000fe20000400000 */
[----:B------:R-:W-:Y:S01]  /*5790*/  F2FP.BF16.F32.PACK_AB R25, R9, R8 ;  /* 0x000000080919723e */ /* 0x000fe200000010ff */
[----:B------:R-:W-:Y:S01]  /*57a0*/  @P1 IMAD.MOV.U32 R9, RZ, RZ, 0x7f800000 ;  /* 0x7f800000ff091424 */ /* 0x000fe200078e00ff */
[----:B------:R-:W-:Y:S01]  /*57b0*/  F2FP.BF16.F32.PACK_AB R24, R21, R4 ;  /* 0x000000041518723e */ /* 0x000fe200000010ff */
[----:B0-----:R-:W-:Y:S01]  /*57c0*/  IMAD R8, R0, R42, RZ ;  /* 0x0000002a00087224 */ /* 0x001fe200078e02ff */
[----:B------:R-:W-:Y:S01]  /*57d0*/  F2FP.BF16.F32.PACK_AB R26, R11, R12 ;  /* 0x0000000c0b1a723e */ /* 0x000fe200000010ff */
[----:B------:R-:W-:Y:S01]  /*57e0*/  @P1 FFMA.FTZ R3, R64, R9, +INF ;  /* 0x7f80000040031423 */ /* 0x000fe20000010009 */
[----:B------:R-:W-:Y:S01]  /*57f0*/  F2FP.BF16.F32.PACK_AB R27, R15, R16 ;  /* 0x000000100f1b723e */ /* 0x000fe200000010ff */
[----:B------:R-:W-:Y:S01]  /*5800*/  IMAD R9, R42, 0x2, R8 ;  /* 0x000000022a097824 */ /* 0x000fe200078e0208 */
[----:B------:R-:W-:Y:S01]  /*5810*/  F2FP.BF16.F32.PACK_AB R28, R6, R5 ;  /* 0x00000005061c723e */ /* 0x000fe200000010ff */
[----:B------:R-:W-:Y:S01]  /*5820*/  IMAD R4, R2, UR5, RZ ;  /* 0x0000000502047c24 */ /* 0x000fe2000f8e02ff */
[----:B------:R-:W-:Y:S01]  /*5830*/  F2FP.BF16.F32.PACK_AB R29, R22, R7 ;  /* 0x00000007161d723e */ /* 0x000fe200000010ff */
[----:B------:R0:W-:Y:S01]  /*5840*/  STS.128 [R43], R24 ;  /* 0x000000182b007388 */ /* 0x0001e20000000c00 */
[----:B------:R-:W-:Y:S01]  /*5850*/  F2FP.BF16.F32.PACK_AB R30, R14, R13 ;  /* 0x0000000d0e1e723e */ /* 0x000fe200000010ff */
[----:B------:R-:W-:Y:S01]  /*5860*/  IMAD R10, R42, 0x2, R9 ;  /* 0x000000022a0a7824 */ /* 0x000fe200078e0209 */
[----:B------:R-:W-:Y:S01]  /*5870*/  F2FP.BF16.F32.PACK_AB R31, R20, R17 ;  /* 0x00000011141f723e */ /* 0x000fe200000010ff */
[----:B------:R-:W-:Y:S01]  /*5880*/  IMAD.SHL.U32 R5, R4, 0x2, RZ ;  /* 0x0000000204057824 */ /* 0x000fe200078e00ff */
[----:B------:R-:W-:Y:S01]  /*5890*/  FSETP.NEU.AND P0, PT, R64, RZ, PT ;  /* 0x000000ff4000720b */ /* 0x000fe20003f0d000 */
[C---:B------:R-:W-:Y:S01]  /*58a0*/  IMAD R11, R42.reuse, 0x2, R10 ;  /* 0x000000022a0b7824 */ /* 0x040fe200078e020a */
[----:B------:R-:W-:Y:S01]  /*58b0*/  UIMAD.WIDE UR4, UR4, 0x2, URZ ;  /* 0x00000002040478a5 */ /* 0x000fe2000f8e02ff */
[----:B------:R1:W-:Y:S01]  /*58c0*/  STS.128 [R43+0x800], R28 ;  /* 0x0008001c2b007388 */ /* 0x0003e20000000c00 */
[----:B------:R-:W-:Y:S01]  /*58d0*/  FSEL R0, R3, -INF , P0 ;  /* 0xff80000003007808 */ /* 0x000fe20000000000 */
[----:B------:R-:W-:Y:S01]  /*58e0*/  IMAD R21, R42, 0x2, R11 ;  /* 0x000000022a157824 */ /* 0x000fe200078e020b */
[----:B------:R-:W-:Y:S01]  /*58f0*/  BAR.SYNC.DEFER_BLOCKING 0x0 ;  /* 0x0000000000007b1d */ /* 0x000fe20000010000 */
[----:B------:R-:W-:Y:S01]  /*5900*/  IMAD.HI R4, R4, 0x2, RZ ;  /* 0x0000000204047827 */ /* 0x000fe200078e02ff */
[----:B--2---:R-:W-:-:S03]  /*5910*/  IADD3 R46, P0, P1, R5, UR6, R46 ;  /* 0x00000006052e7c10 */ /* 0x004fc6000f91e02e */
[----:B------:R-:W-:Y:S01]  /*5920*/  FFMA R0, R0, 0.69314718246459960938, R85 ;  /* 0x3f31721800007823 */ /* 0x000fe20000000055 */
[----:B------:R-:W-:Y:S01]  /*5930*/  IMAD R3, R42, 0x2, R21 ;  /* 0x000000022a037824 */ /* 0x000fe200078e0215 */
[----:B------:R-:W-:Y:S01]  /*5940*/  IADD3.X R48, PT, PT, R4, UR5, R47, P0, P1 ;  /* 0x0000000504307c10 */ /* 0x000fe200087e242f */
[----:B------:R-:W2:Y:S01]  /*5950*/  LDCU UR4, c[0x0][0x3ec] ;  /* 0x00007d80ff0477ac */ /* 0x000ea20008000800 */
[-C--:B------:R-:W-:Y:S01]  /*5960*/  LEA R12, P0, R8, R46.reuse, 0x1 ;  /* 0x0000002e080c7211 */ /* 0x080fe200078008ff */
[----:B0-----:R-:W-:Y:S01]  /*5970*/  IMAD R25, R42, 0x2, R3 ;  /* 0x000000022a197824 */ /* 0x001fe200078e0203 */
[----:B------:R-:W-:Y:S02]  /*5980*/  LEA R14, P1, R9, R46, 0x1 ;  /* 0x0000002e090e7211 */ /* 0x000fe400078208ff */
[----:B------:R-:W-:Y:S01]  /*5990*/  LEA.HI.X.SX32 R13, R8, R48, 0x1, P0 ;  /* 0x00000030080d7211 */ /* 0x000fe200000f0eff */
[----:B------:R-:W-:Y:S01]  /*59a0*/  IMAD R27, R42, 0x2, R25 ;  /* 0x000000022a1b7824 */ /* 0x000fe200078e0219 */
[----:B------:R-:W-:-:S02]  /*59b0*/  LEA R16, P2, R10, R46, 0x1 ;  /* 0x0000002e0a107211 */ /* 0x000fc400078408ff */
[----:B------:R-:W-:Y:S01]  /*59c0*/  LEA R18, P0, R11, R46, 0x1 ;  /* 0x0000002e0b127211 */ /* 0x000fe200078008ff */
[----:B-1----:R-:W-:Y:S01]  /*59d0*/  IMAD R29, R42, 0x2, R27 ;  /* 0x000000022a1d7824 */ /* 0x002fe200078e021b */
[-C--:B------:R-:W-:Y:S02]  /*59e0*/  LEA.HI.X.SX32 R15, R9, R48.reuse, 0x1, P1 ;  /* 0x00000030090f7211 */ /* 0x080fe400008f0eff */
[-C--:B------:R-:W-:Y:S01]  /*59f0*/  LEA.HI.X.SX32 R17, R10, R48.reuse, 0x1, P2 ;  /* 0x000000300a117211 */ /* 0x080fe200010f0eff */
[C---:B------:R-:W-:Y:S01]  /*5a00*/  IMAD R31, R42.reuse, 0x2, R29 ;  /* 0x000000022a1f7824 */ /* 0x040fe200078e021d */
[----:B------:R-:W-:Y:S01]  /*5a10*/  LEA.HI.X.SX32 R19, R11, R48, 0x1, P0 ;  /* 0x000000300b137211 */ /* 0x000fe200000f0eff */
[----:B------:R-:W0:Y:S01]  /*5a20*/  LDS.128 R4, [R38] ;  /* 0x0000000026047984 */ /* 0x000e220000000c00 */
[-C--:B------:R-:W-:Y:S01]  /*5a30*/  LEA R22, P1, R3, R46.reuse, 0x1 ;  /* 0x0000002e03167211 */ /* 0x080fe200078208ff */
[C---:B------:R-:W-:Y:S01]  /*5a40*/  IMAD R33, R42.reuse, 0x2, R31 ;  /* 0x000000022a217824 */ /* 0x040fe200078e021f */
[----:B------:R-:W-:Y:S01]  /*5a50*/  LEA R20, P0, R21, R46, 0x1 ;  /* 0x0000002e15147211 */ /* 0x000fe200078008ff */
[----:B------:R1:W3:Y:S01]  /*5a60*/  LDS.128 R8, [R38+0x1000] ;  /* 0x0010000026087984 */ /* 0x0002e20000000c00 */
[----:B------:R-:W-:Y:S01]  /*5a70*/  LEA.HI.X.SX32 R23, R3, R48, 0x1, P1 ;  /* 0x0000003003177211 */ /* 0x000fe200008f0eff */
[C---:B------:R-:W-:Y:S01]  /*5a80*/  IMAD R3, R42.reuse, 0x2, R33 ;  /* 0x000000022a037824 */ /* 0x040fe200078e0221 */
[----:B------:R-:W-:Y:S01]  /*5a90*/  LEA R24, P2, R25, R46, 0x1 ;  /* 0x0000002e19187211 */ /* 0x000fe200078408ff */
[----:B--2---:R-:W-:Y:S01]  /*5aa0*/  UIMAD UR4, UR10, UR4, URZ ;  /* 0x000000040a0472a4 */ /* 0x004fe2000f8e02ff */
[-C--:B------:R-:W-:Y:S01]  /*5ab0*/  LEA.HI.X.SX32 R21, R21, R48.reuse, 0x1, P0 ;  /* 0x0000003015157211 */ /* 0x080fe200000f0eff */
[C---:B------:R-:W-:Y:S01]  /*5ac0*/  IMAD R37, R42.reuse, 0x2, R3 ;  /* 0x000000022a257824 */ /* 0x040fe200078e0203 */
[----:B------:R-:W-:Y:S01]  /*5ad0*/  LEA.HI.X.SX32 R25, R25, R48, 0x1, P2 ;  /* 0x0000003019197211 */ /* 0x000fe200010f0eff */
[----:B------:R-:W-:Y:S01]  /*5ae0*/  USHF.L.U32 UR6, UR4, 0x2, URZ ;  /* 0x0000000204067899 */ /* 0x000fe200080006ff */
[-C--:B------:R-:W-:Y:S01]  /*5af0*/  LEA R26, P0, R27, R46.reuse, 0x1 ;  /* 0x0000002e1b1a7211 */ /* 0x080fe200078008ff */
[C---:B------:R-:W-:Y:S01]  /*5b00*/  IMAD R43, R42.reuse, 0x2, R37 ;  /* 0x000000022a2b7824 */ /* 0x040fe200078e0225 */
[-C--:B------:R-:W-:Y:S01]  /*5b10*/  LEA R28, P1, R29, R46.reuse, 0x1 ;  /* 0x0000002e1d1c7211 */ /* 0x080fe200078208ff */
[----:B------:R-:W-:Y:S01]  /*5b20*/  UIMAD.WIDE UR4, UR4, 0x4, URZ ;  /* 0x00000004040478a5 */ /* 0x000fe2000f8e02ff */
[----:B------:R-:W-:Y:S01]  /*5b30*/  LEA R34, P2, R3, R46, 0x1 ;  /* 0x0000002e03227211 */ /* 0x000fe200078408ff */
[----:B------:R-:W-:Y:S01]  /*5b40*/  IMAD R45, R42, 0x2, R43 ;  /* 0x000000022a2d7824 */ /* 0x000fe200078e022b */
[----:B------:R-:W-:-:S02]  /*5b50*/  LEA.HI.X.SX32 R27, R27, R48, 0x1, P0 ;  /* 0x000000301b1b7211 */ /* 0x000fc400000f0eff */
[----:B------:R-:W-:Y:S02]  /*5b60*/  LEA.HI.X.SX32 R29, R29, R48, 0x1, P1 ;  /* 0x000000301d1d7211 */ /* 0x000fe400008f0eff */
[-C--:B------:R-:W-:Y:S02]  /*5b70*/  LEA R30, P0, R31, R46.reuse, 0x1 ;  /* 0x0000002e1f1e7211 */ /* 0x080fe400078008ff */
[----:B------:R-:W-:Y:S02]  /*5b80*/  LEA R32, P1, R33, R46, 0x1 ;  /* 0x0000002e21207211 */ /* 0x000fe400078208ff */
[-C--:B------:R-:W-:Y:S01]  /*5b90*/  LEA.HI.X.SX32 R35, R3, R48.reuse, 0x1, P2 ;  /* 0x0000003003237211 */ /* 0x080fe200010f0eff */
[----:B------:R-:W-:Y:S01]  /*5ba0*/  IMAD R3, R42, 0x2, R45 ;  /* 0x000000022a037824 */ /* 0x000fe200078e022d */
[-C--:B------:R-:W-:Y:S02]  /*5bb0*/  LEA.HI.X.SX32 R31, R31, R48.reuse, 0x1, P0 ;  /* 0x000000301f1f7211 */ /* 0x080fe400000f0eff */
[----:B------:R-:W-:-:S02]  /*5bc0*/  LEA.HI.X.SX32 R33, R33, R48, 0x1, P1 ;  /* 0x0000003021217211 */ /* 0x000fc400008f0eff */
[-C--:B-1----:R-:W-:Y:S02]  /*5bd0*/  LEA R38, P0, R37, R46.reuse, 0x1 ;  /* 0x0000002e25267211 */ /* 0x082fe400078008ff */
[-C--:B------:R-:W-:Y:S02]  /*5be0*/  LEA R42, P1, R43, R46.reuse, 0x1 ;  /* 0x0000002e2b2a7211 */ /* 0x080fe400078208ff */
[-C--:B------:R-:W-:Y:S02]  /*5bf0*/  LEA R44, P2, R45, R46.reuse, 0x1 ;  /* 0x0000002e2d2c7211 */ /* 0x080fe400078408ff */
[----:B------:R-:W-:Y:S01]  /*5c00*/  LEA R46, P3, R3, R46, 0x1 ;  /* 0x0000002e032e7211 */ /* 0x000fe200078608ff */
[----:B0-----:R0:W-:Y:S01]  /*5c10*/  STG.E.U16 desc[UR26][R12.64], R4 ;  /* 0x000000040c007986 */ /* 0x0011e2000c10151a */
[-C--:B------:R-:W-:Y:S02]  /*5c20*/  LEA.HI.X.SX32 R39, R37, R48.reuse, 0x1, P0 ;  /* 0x0000003025277211 */ /* 0x080fe400000f0eff */
[----:B------:R-:W-:-:S02]  /*5c30*/  LEA.HI.X.SX32 R47, R3, R48, 0x1, P3 ;  /* 0x00000030032f7211 */ /* 0x000fc400018f0eff */
[----:B------:R-:W-:Y:S02]  /*5c40*/  PRMT R3, R4, 0x7632, R3 ;  /* 0x0000763204037816 */ /* 0x000fe40000000003 */
[-C--:B------:R-:W-:Y:S02]  /*5c50*/  LEA.HI.X.SX32 R43, R43, R48.reuse, 0x1, P1 ;  /* 0x000000302b2b7211 */ /* 0x080fe400008f0eff */
[----:B------:R-:W-:Y:S01]  /*5c60*/  LEA.HI.X.SX32 R45, R45, R48, 0x1, P2 ;  /* 0x000000302d2d7211 */ /* 0x000fe200010f0eff */
[----:B------:R1:W-:Y:S01]  /*5c70*/  STG.E.U16 desc[UR26][R14.64], R3 ;  /* 0x000000030e007986 */ /* 0x0003e2000c10151a */
[----:B------:R-:W-:Y:S02]  /*5c80*/  ISETP.GE.U32.AND P0, PT, R36, 0x80, PT ;  /* 0x000000802400780c */ /* 0x000fe40003f06070 */
[----:B0-----:R-:W-:Y:S01]  /*5c90*/  PRMT R13, R5, 0x7632, R13 ;  /* 0x00007632050d7816 */ /* 0x001fe2000000000d */
[----:B------:R0:W-:Y:S01]  /*5ca0*/  STG.E.U16 desc[UR26][R16.64], R5 ;  /* 0x0000000510007986 */ /* 0x0001e2000c10151a */
[----:B---3--:R-:W-:-:S03]  /*5cb0*/  PRMT R4, R8, 0x7632, R4 ;  /* 0x0000763208047816 */ /* 0x008fc60000000004 */
[----:B------:R-:W-:Y:S01]  /*5cc0*/  STG.E.U16 desc[UR26][R18.64], R13 ;  /* 0x0000000d12007986 */ /* 0x000fe2000c10151a */
[----:B-1----:R-:W-:-:S03]  /*5cd0*/  PRMT R15, R6, 0x7632, R15 ;  /* 0x00007632060f7816 */ /* 0x002fc6000000000f */
[----:B------:R1:W-:Y:S01]  /*5ce0*/  STG.E.U16 desc[UR26][R20.64], R6 ;  /* 0x0000000614007986 */ /* 0x0003e2000c10151a */
[----:B------:R-:W-:Y:S02]  /*5cf0*/  PRMT R3, R9, 0x7632, R3 ;  /* 0x0000763209037816 */ /* 0x000fe40000000003 */
[----:B0-----:R-:W-:Y:S01]  /*5d00*/  PRMT R17, R7, 0x7632, R17 ;  /* 0x0000763207117816 */ /* 0x001fe20000000011 */
[----:B------:R0:W-:Y:S04]  /*5d10*/  STG.E.U16 desc[UR26][R22.64], R15 ;  /* 0x0000000f16007986 */ /* 0x0001e8000c10151a */
[----:B------:R2:W-:Y:S04]  /*5d20*/  STG.E.U16 desc[UR26][R24.64], R7 ;  /* 0x0000000718007986 */ /* 0x0005e8000c10151a */
[----:B------:R-:W-:Y:S01]  /*5d30*/  STG.E.U16 desc[UR26][R26.64], R17 ;  /* 0x000000111a007986 */ /* 0x000fe2000c10151a */
[----:B-1----:R-:W-:-:S03]  /*5d40*/  PRMT R21, R10, 0x7632, R21 ;  /* 0x000076320a157816 */ /* 0x002fc60000000015 */
[----:B------:R-:W-:Y:S01]  /*5d50*/  STG.E.U16 desc[UR26][R28.64], R8 ;  /* 0x000000081c007986 */ /* 0x000fe2000c10151a */
[----:B0-----:R-:W-:-:S03]  /*5d60*/  PRMT R23, R11, 0x7632, R23 ;  /* 0x000076320b177816 */ /* 0x001fc60000000017 */
[----:B------:R0:W-:Y:S01]  /*5d70*/  STG.E.U16 desc[UR26][R30.64], R4 ;  /* 0x000000041e007986 */ /* 0x0001e2000c10151a */
[----:B--2---:R-:W1:Y:S03]  /*5d80*/  LDC.64 R6, c[0x0][0x3a0] ;  /* 0x0000e800ff067b82 */ /* 0x004e660000000a00 */
[----:B------:R-:W-:Y:S04]  /*5d90*/  STG.E.U16 desc[UR26][R32.64], R9 ;  /* 0x0000000920007986 */ /* 0x000fe8000c10151a */
[----:B------:R2:W-:Y:S04]  /*5da0*/  STG.E.U16 desc[UR26][R34.64], R3 ;  /* 0x0000000322007986 */ /* 0x0005e8000c10151a */
[----:B------:R-:W-:Y:S01]  /*5db0*/  STG.E.U16 desc[UR26][R38.64], R10 ;  /* 0x0000000a26007986 */ /* 0x000fe2000c10151a */
[----:B0-----:R-:W-:-:S03]  /*5dc0*/  IMAD.HI R4, R2, 0x4, RZ ;  /* 0x0000000402047827 */ /* 0x001fc600078e02ff */
[----:B------:R-:W-:Y:S04]  /*5dd0*/  STG.E.U16 desc[UR26][R42.64], R21 ;  /* 0x000000152a007986 */ /* 0x000fe8000c10151a */
[----:B------:R-:W-:Y:S01]  /*5de0*/  STG.E.U16 desc[UR26][R44.64], R11 ;  /* 0x0000000b2c007986 */ /* 0x000fe2000c10151a */
[----:B--2---:R-:W-:-:S03]  /*5df0*/  IMAD.SHL.U32 R3, R2, 0x4, RZ ;  /* 0x0000000402037824 */ /* 0x004fc600078e00ff */
[----:B------:R-:W-:Y:S01]  /*5e00*/  STG.E.U16 desc[UR26][R46.64], R23 ;  /* 0x000000172e007986 */ /* 0x000fe2000c10151a */
[----:B------:R-:W-:Y:S01]  /*5e10*/  BAR.SYNC.DEFER_BLOCKING 0x0 ;  /* 0x0000000000007b1d */ /* 0x000fe20000010000 */
[----:B-1----:R-:W-:-:S04]  /*5e20*/  IADD3 R2, P1, P2, R3, UR6, R6 ;  /* 0x0000000603027c10 */ /* 0x002fc8000fa3e006 */
[----:B------:R-:W-:Y:S01]  /*5e30*/  IADD3.X R3, PT, PT, R4, UR5, R7, P1, P2 ;  /* 0x0000000504037c10 */ /* 0x000fe20008fe4407 */
[----:B------:R-:W-:Y:S02]  /*5e40*/  STSM.16.M88 [R41], R0 ;  /* 0x0000000029007844 */ /* 0x000fe40000000000 */
[----:B------:R-:W-:Y:S06]  /*5e50*/  BAR.SYNC.DEFER_BLOCKING 0x0 ;  /* 0x0000000000007b1d */ /* 0x000fec0000010000 */
[----:B------:R-:W0:Y:S04]  /*5e60*/  LDSM.16.M88 R5, [R40+UR11] ;  /* 0x0000000b2805783b */ /* 0x000e280008000000 */
[----:B0-----:R0:W-:Y:S01]  /*5e70*/  @!P0 STG.E desc[UR26][R2.64], R5 ;  /* 0x0000000502008986 */ /* 0x0011e2000c10191a */
[----:B------:R-:W-:Y:S06]  /*5e80*/  BAR.SYNC.DEFER_BLOCKING 0x0 ;  /* 0x0000000000007b1d */ /* 0x000fec0000010000 */
[----:B------:R-:W-:Y:S05]  /*5e90*/  BRA.U UP0, `(.L_x_22) ;  /* 0x0000000100a07547 */ /* 0x000fea000b800000 */
[----:B------:R-:W1:Y:S01]  /*5ea0*/  S2UR UR5, SR_CgaCtaId ;  /* 0x00000000000579c3 */ /* 0x000e620000008800 */
[----:B------:R-:W-:Y:S01]  /*5eb0*/  NOP ;  /* 0x0000000000007918 */ /* 0x000fe20000000000 */
[----:B------:R-:W-:Y:S01]  /*5ec0*/  UMOV UR4, 0x50 ;  /* 0x0000005000047882 */ /* 0x000fe20000000000 */
[----:B------:R-:W-:Y:S02]  /*5ed0*/  IMAD.U32 R0, RZ, RZ, UR12 ;  /* 0x0000000cff007e24 */ /* 0x000fe4000f8e00ff */
[----:B0-----:R-:W-:Y:S02]  /*5ee0*/  IMAD.MOV.U32 R3, RZ, RZ, 0xf ;  /* 0x0000000fff037424 */ /* 0x001fe400078e00ff */
[----:B------:R-:W-:Y:S01]  /*5ef0*/  IMAD.MOV.U32 R7, RZ, RZ, 0x1 ;  /* 0x00000001ff077424 */ /* 0x000fe200078e00ff */
[----:B------:R-:W-:-:S04]  /*5f00*/  LOP3.LUT R0, R0, 0xffff, RZ, 0xc0, !PT ;  /* 0x0000ffff00007812 */ /* 0x000fc800078ec0ff */
[----:B------:R-:W-:-:S05]  /*5f10*/  SHF.R.U32.HI R0, RZ, 0x5, R0 ;  /* 0x00000005ff007819 */ /* 0x000fca0000011600 */
[----:B------:R-:W-:Y:S01]  /*5f20*/  VIADD R2, R0, 0x10 ;  /* 0x0000001000027836 */ /* 0x000fe20000000000 */
[----:B------:R-:W-:Y:S01]  /*5f30*/  SHF.L.U32 R0, R3, R0, RZ ;  /* 0x0000000003007219 */ /* 0x000fe200000006ff */
[----:B-1----:R-:W-:-:S03]  /*5f40*/  ULEA UR6, UR5, UR4, 0x18 ;  /* 0x0000000405067291 */ /* 0x002fc6000f8ec0ff */
[----:B------:R-:W-:-:S04]  /*5f50*/  SHF.L.U32 R3, R7, R2, RZ ;  /* 0x0000000207037219 */ /* 0x000fc800000006ff */
[----:B------:R-:W-:Y:S02]  /*5f60*/  LOP3.LUT R0, R3, R0, RZ, 0xfc, !PT ;  /* 0x0000000003007212 */ /* 0x000fe400078efcff */
[----:B------:R-:W0:Y:S02]  /*5f70*/  LDS R5, [UR6] ;  /* 0x00000006ff057984 */ /* 0x000e240008000800 */
[C---:B------:R-:W-:Y:S02]  /*5f80*/  LOP3.LUT R2, R0.reuse, 0xffff, RZ, 0xc0, !PT ;  /* 0x0000ffff00027812 */ /* 0x040fe400078ec0ff */
[----:B0-----:R-:W-:-:S04]  /*5f90*/  LOP3.LUT R3, R0, 0xffff, R5, 0x80, !PT ;  /* 0x0000ffff00037812 */ /* 0x001fc800078e8005 */
[----:B------:R-:W-:-:S13]  /*5fa0*/  ISETP.NE.AND P0, PT, R3, R2, PT ;  /* 0x000000020300720c */ /* 0x000fda0003f05270 */
[----:B------:R-:W-:Y:S05]  /*5fb0*/  @P0 BRA `(.L_x_23) ;  /* 0x0000000000500947 */ /* 0x000fea0003800000 */
[----:B------:R-:W-:Y:S02]  /*5fc0*/  SHF.R.U32.HI R5, RZ, 0x10, R5 ;  /* 0x00000010ff057819 */ /* 0x000fe40000011605 */
[----:B------:R-:W-:-:S04]  /*5fd0*/  SHF.R.U32.HI R2, RZ, 0x10, R0 ;  /* 0x00000010ff027819 */ /* 0x000fc80000011600 */
[----:B------:R-:W-:-:S04]  /*5fe0*/  LOP3.LUT R5, R5, R2, RZ, 0xc0, !PT ;  /* 0x0000000205057212 */ /* 0x000fc800078ec0ff */
[----:B------:R-:W-:-:S13]  /*5ff0*/  ISETP.NE.AND P0, PT, R5, R2, PT ;  /* 0x000000020500720c */ /* 0x000fda0003f05270 */
[----:B------:R-:W-:Y:S05]  /*6000*/  @P0 BRA `(.L_x_24) ;  /* 0x0000000000300947 */ /* 0x000fea0003800000 */
[----:B------:R-:W-:Y:S01]  /*6010*/  R2UR UR4, R0 ;  /* 0x00000000000472ca */ /* 0x000fe200000e0000 */
[----:B------:R-:W-:Y:S01]  /*6020*/  VOTEU.ANY UR5, UPT, PT ;  /* 0x0000000000057886 */ /* 0x000fe200038e0100 */
[----:B------:R-:W0:Y:S01]  /*6030*/  S2R R0, SR_LANEID ;  /* 0x0000000000007919 */ /* 0x000e220000000000 */
[----:B------:R-:W-:-:S10]  /*6040*/  UFLO.U32 UR5, UR5 ;  /* 0x00000005000572bd */ /* 0x000fd400080e0000 */
[----:B------:R-:W-:-:S06]  /*6050*/  ULOP3.LUT UR4, URZ, UR4, URZ, 0x33, !UPT ;  /* 0x00000004ff047292 */ /* 0x000fcc000f8e33ff */
[----:B------:R-:W-:-:S04]  /*6060*/  IMAD.U32 R2, RZ, RZ, UR4 ;  /* 0x00000004ff027e24 */ /* 0x000fc8000f8e00ff */
[----:B------:R-:W1:Y:S02]  /*6070*/  REDUX UR7, R2 ;  /* 0x00000000020773c4 */ /* 0x000e640000000000 */
[----:B------:R2:W-:Y:S01]  /*6080*/  UTCATOMSWS.AND URZ, UR4 ;  /* 0x0000000400ff79e3 */ /* 0x0005e20008000000 */
[----:B0-----:R-:W-:Y:S01]  /*6090*/  ISETP.EQ.U32.AND P0, PT, R0, UR5, PT ;  /* 0x0000000500007c0c */ /* 0x001fe2000bf02070 */
[----:B-1----:R-:W-:-:S12]  /*60a0*/  IMAD.U32 R0, RZ, RZ, UR7 ;  /* 0x00000007ff007e24 */ /* 0x002fd8000f8e00ff */
[----:B------:R2:W-:Y:S01]  /*60b0*/  @P0 ATOMS.AND RZ, [UR6], R0 ;  /* 0x00000000ffff098c */ /* 0x0005e2000a800006 */
[----:B------:R-:W-:Y:S05]  /*60c0*/  BRA `(.L_x_22) ;  /* 0x0000000000147947 */ /* 0x000fea0003800000 */
.L_x_24:
[----:B------:R-:W-:-:S07]  /*60d0*/  MOV R2, 0x60f0 ;  /* 0x000060f000027802 */ /* 0x000fce0000000f00 */
[----:B------:R-:W-:Y:S05]  /*60e0*/  CALL.REL.NOINC `($__internal_0_$__cuda_sm10x_tcgen05_guardrail_trap_col_being_dealloced_not_returned_by_alloc) ;  /* 0x0000000000447944 */ /* 0x000fea0003c00000 */
[----:B------:R-:W-:Y:S05]  /*60f0*/  BRA `(.L_x_22) ;  /* 0x0000000000087947 */ /* 0x000fea0003800000 */
.L_x_23:
[----:B------:R-:W-:-:S07]  /*6100*/  MOV R2, 0x6120 ;  /* 0x0000612000027802 */ /* 0x000fce0000000f00 */
[----:B------:R-:W-:Y:S05]  /*6110*/  CALL.REL.NOINC `($__internal_2_$__cuda_sm10x_tcgen05_guardrail_trap_unallocated_columns_being_dealloced) ;  /* 0x0000000000507944 */ /* 0x000fea0003c00000 */
.L_x_22:
[----:B------:R-:W-:Y:S01]  /*6120*/  NOP ;  /* 0x0000000000007918 */ /* 0x000fe20000000000 */
[----:B--2---:R-:W-:Y:S05]  /*6130*/  EXIT ;  /* 0x000000000000794d */ /* 0x004fea0003800000 */
.L_x_8:
[----:B------:R-:W1:Y:S02]  /*6140*/  SYNCS.PHASECHK.TRANS64.TRYWAIT P2, [UR11+0x3000], RZ ;  /* 0x003000ffff0075a7 */ /* 0x000e64000804110b */
[----:B-1----:R-:W-:Y:S05]  /*6150*/  @!P2 BRA `(.L_x_8) ;  /* 0xfffffffc00f8a947 */ /* 0x002fea000383ffff */
[----:B------:R-:W-:Y:S05]  /*6160*/  BRA `(.L_x_7) ;  /* 0xffffffb0008c7947 */ /* 0x000fea000383ffff */
.L_x_17:
[----:B------:R-:W2:Y:S02]  /*6170*/  SYNCS.PHASECHK.TRANS64.TRYWAIT P0, [UR11+0x5010], RZ ;  /* 0x005010ffff0075a7 */ /* 0x000ea4000800110b */
[----:B--2---:R-:W-:Y:S05]  /*6180*/  @!P0 BRA `(.L_x_17) ;  /* 0xfffffffc00f88947 */ /* 0x004fea000383ffff */
[----:B------:R-:W-:Y:S05]  /*6190*/  BRA `(.L_x_25) ;  /* 0xffffffd400147947 */ /* 0x000fea000383ffff */
.L_x_18:
[----:B------:R-:W1:Y:S02]  /*61a0*/  SYNCS.PHASECHK.TRANS64.TRYWAIT P0, [UR32], R10 ;  /* 0x0000000aff0075a7 */ /* 0x000e640008001120 */
[----:B-1----:R-:W-:Y:S05]  /*61b0*/  @!P0 BRA `(.L_x_18) ;  /* 0xfffffffc00f88947 */ /* 0x002fea000383ffff */
[----:B------:R-:W-:Y:S05]  /*61c0*/  BRA `(.L_x_26) ;  /* 0xffffffe800287947 */ /* 0x000fea000383ffff */
.L_x_21:
[----:B------:R-:W0:Y:S02]  /*61d0*/  SYNCS.PHASECHK.TRANS64.TRYWAIT P0, [UR32], R4 ;  /* 0x00000004ff0075a7 */ /* 0x000e240008001120 */
[----:B0-----:R-:W-:Y:S05]  /*61e0*/  @!P0 BRA `(.L_x_21) ;  /* 0xfffffffc00f88947 */ /* 0x001fea000383ffff */
[----:B------:R-:W-:Y:S05]  /*61f0*/  BRA `(.L_x_27) ;  /* 0xffffffec00e47947 */ /* 0x000fea000383ffff */
        .weak           $__internal_0_$__cuda_sm10x_tcgen05_guardrail_trap_col_being_dealloced_not_returned_by_alloc
        .type           $__internal_0_$__cuda_sm10x_tcgen05_guardrail_trap_col_being_dealloced_not_returned_by_alloc,@function
        .size           $__internal_0_$__cuda_sm10x_tcgen05_guardrail_trap_col_being_dealloced_not_returned_by_alloc,($__internal_1_$__cuda_sm10x_tcgen05_guardrail_trap_phase_invalid_during_alloc - $__internal_0_$__cuda_sm10x_tcgen05_guardrail_trap_col_being_dealloced_not_returned_by_alloc)
$__internal_0_$__cuda_sm10x_tcgen05_guardrail_trap_col_being_dealloced_not_returned_by_alloc:
[----:B------:R-:W-:Y:S05]  /*6200*/  BPT.TRAP 0x1 ;  /* 0x000000040000795c */ /* 0x000fea0000300000 */
[----:B------:R-:W-:-:S04]  /*6210*/  IMAD.MOV.U32 R3, RZ, RZ, 0x0 ;  /* 0x00000000ff037424 */ /* 0x000fc800078e00ff */
[----:B------:R-:W-:Y:S05]  /*6220*/  RET.REL.NODEC R2 `(attn_fwd) ;  /* 0xffffff9c02747950 */ /* 0x000fea0003c3ffff */
        .weak           $__internal_1_$__cuda_sm10x_tcgen05_guardrail_trap_phase_invalid_during_alloc
        .type           $__internal_1_$__cuda_sm10x_tcgen05_guardrail_trap_phase_invalid_during_alloc,@function
        .size           $__internal_1_$__cuda_sm10x_tcgen05_guardrail_trap_phase_invalid_during_alloc,($__internal_2_$__cuda_sm10x_tcgen05_guardrail_trap_unallocated_columns_being_dealloced - $__internal_1_$__cuda_sm10x_tcgen05_guardrail_trap_phase_invalid_during_alloc)
$__internal_1_$__cuda_sm10x_tcgen05_guardrail_trap_phase_invalid_during_alloc:
[----:B------:R-:W-:Y:S05]  /*6230*/  BPT.TRAP 0x1 ;  /* 0x000000040000795c */ /* 0x000fea0000300000 */
[----:B------:R-:W-:-:S04]  /*6240*/  IMAD.MOV.U32 R3, RZ, RZ, 0x0 ;  /* 0x00000000ff037424 */ /* 0x000fc800078e00ff */
[----:B------:R-:W-:Y:S05]  /*6250*/  RET.REL.NODEC R2 `(attn_fwd) ;  /* 0xffffff9c02687950 */ /* 0x000fea0003c3ffff */
        .weak           $__internal_2_$__cuda_sm10x_tcgen05_guardrail_trap_unallocated_columns_being_dealloced
        .type           $__internal_2_$__cuda_sm10x_tcgen05_guardrail_trap_unallocated_columns_being_dealloced,@function
        .size           $__internal_2_$__cuda_sm10x_tcgen05_guardrail_trap_unallocated_columns_being_dealloced,(.L_x_31 - $__internal_2_$__cuda_sm10x_tcgen05_guardrail_trap_unallocated_columns_being_dealloced)
$__internal_2_$__cuda_sm10x_tcgen05_guardrail_trap_unallocated_columns_being_dealloced:
[----:B------:R-:W-:Y:S05]  /*6260*/  BPT.TRAP 0x1 ;  /* 0x000000040000795c */ /* 0x000fea0000300000 */
[----:B------:R-:W-:-:S04]  /*6270*/  IMAD.MOV.U32 R3, RZ, RZ, 0x0 ;  /* 0x00000000ff037424 */ /* 0x000fc800078e00ff */
[----:B------:R-:W-:Y:S05]  /*6280*/  RET.REL.NODEC R2 `(attn_fwd) ;  /* 0xffffff9c025c7950 */ /* 0x000fea0003c3ffff */
.L_x_28:
[----:B------:R-:W-:-:S00]  /*6290*/  BRA `(.L_x_28) ;  /* 0xfffffffc00fc7947 */ /* 0x000fc0000383ffff */
[----:B------:R-:W-:-:S00]  /*62a0*/  NOP ;  /* 0x0000000000007918 */ /* 0x000fc00000000000 */
        /* <DEDUP_REMOVED lines=13> */
.L_x_31:


//--------------------- .nv.global.init           --------------------------
	.section	.nv.global.init,"aw",@progbits
.nv.global.init:
	.type		_$_str,@object
	.size		_$_str,(.L_3 - _$_str)
_$_str:
        /*0000*/ 	.byte	0x5f, 0x5f, 0x43, 0x55, 0x44, 0x41, 0x5f, 0x46, 0x54, 0x5a, 0x00
.L_3:


//--------------------- .nv.shared.attn_fwd       --------------------------
	.section	.nv.shared.attn_fwd,"aw",@nobits
	.sectionflags	@""
	.align	16
	.zero		1024


//--------------------- .nv.shared.reserved.0     --------------------------
	.section	.nv.shared.reserved.0,"aw",@nobits
	.align	8
	.weak		__nv_reservedSMEM_offset_0_alias
	.size		__nv_reservedSMEM_offset_0_alias, 0, 64
	.other		__nv_reservedSMEM_offset_0_alias,@"STO_CUDA_RESERVED_SHARED STV_DEFAULT"
__nv_reservedSMEM_offset_0_alias:
	.zero		0
.nv.shared.reserved.0:
	.zero		64
	.weak		__nv_reservedSMEM_allocation_phase
	.type		__nv_reservedSMEM_allocation_phase,@object
	.size		__nv_reservedSMEM_allocation_phase,(.L_0 - __nv_reservedSMEM_allocation_phase)
__nv_reservedSMEM_allocation_phase:
	.zero		1
.L_0:
	.zero		7
	.weak		__nv_reservedSMEM_devtool_atexit_pc
	.type		__nv_reservedSMEM_devtool_atexit_pc,@object
	.size		__nv_reservedSMEM_devtool_atexit_pc,(__nv_reservedSMEM_allocation_mask - __nv_reservedSMEM_devtool_atexit_pc)
__nv_reservedSMEM_devtool_atexit_pc:
	.zero		8
	.weak		__nv_reservedSMEM_allocation_mask
	.type		__nv_reservedSMEM_allocation_mask,@object
	.size		__nv_reservedSMEM_allocation_mask,(.L_2 - __nv_reservedSMEM_allocation_mask)
__nv_reservedSMEM_allocation_mask:
	.zero		4
.L_2:


//--------------------- .nv.constant0.attn_fwd    --------------------------
	.section	.nv.constant0.attn_fwd,"a",@progbits
	.sectionflags	@""
	.align	4
.nv.constant0.attn_fwd:
	.zero		1032


//--------------------- SYMBOLS --------------------------

	.type		.nv.reservedSmem.offset0,@object
	.size		.nv.reservedSmem.offset0,0x4
	.type		.nv.reservedSmem.cap,@object
	.size		.nv.reservedSmem.cap,0x4
